//
// Generated by NVIDIA NVVM Compiler
//
// Compiler Build ID: CL-36424714
// Cuda compilation tools, release 13.0, V13.0.88
// Based on NVVM 20.0.0
//

.version 9.0
.target sm_100
.address_size 64

	// .globl	gemm_ptx_scaled_cpasync
// _ZZ23gemm_ptx_scaled_cpasyncPK6__halfS1_PfiiiE6smem_A has been demoted
// _ZZ23gemm_ptx_scaled_cpasyncPK6__halfS1_PfiiiE6smem_B has been demoted

.visible .entry gemm_ptx_scaled_cpasync(
	.param .u64 .ptr .align 1 gemm_ptx_scaled_cpasync_param_0,
	.param .u64 .ptr .align 1 gemm_ptx_scaled_cpasync_param_1,
	.param .u64 .ptr .align 1 gemm_ptx_scaled_cpasync_param_2,
	.param .u32 gemm_ptx_scaled_cpasync_param_3,
	.param .u32 gemm_ptx_scaled_cpasync_param_4,
	.param .u32 gemm_ptx_scaled_cpasync_param_5
)
{
	.reg .pred 	%p<93>;
	.reg .b16 	%rs<5>;
	.reg .b32 	%r<405>;
	.reg .b32 	%f<455>;
	.reg .b64 	%rd<50>;
	// demoted variable
	.shared .align 16 .b8 _ZZ23gemm_ptx_scaled_cpasyncPK6__halfS1_PfiiiE6smem_A[8192];
	// demoted variable
	.shared .align 16 .b8 _ZZ23gemm_ptx_scaled_cpasyncPK6__halfS1_PfiiiE6smem_B[8192];
	ld.param.u32 	%r46, [gemm_ptx_scaled_cpasync_param_3];
	ld.param.u32 	%r49, [gemm_ptx_scaled_cpasync_param_5];
	mov.u32 	%r50, %tid.x;
	shr.u32 	%r51, %r50, 1;
	mov.u32 	%r52, %ctaid.y;
	shl.b32 	%r53, %r52, 7;
	mov.u32 	%r54, %ctaid.x;
	shl.b32 	%r2, %r54, 7;
	shl.b32 	%r3, %r50, 3;
	and.b32  	%r401, %r3, 8;
	add.s32 	%r5, %r53, %r51;
	setp.ge.s32 	%p1, %r5, %r46;
	or.b32  	%r6, %r401, 7;
	setp.ge.s32 	%p2, %r6, %r49;
	shl.b32 	%r55, %r51, 5;
	mov.u32 	%r56, _ZZ23gemm_ptx_scaled_cpasyncPK6__halfS1_PfiiiE6smem_A;
	add.s32 	%r57, %r56, %r55;
	shl.b32 	%r58, %r50, 4;
	and.b32  	%r59, %r58, 16;
	add.s32 	%r7, %r57, %r59;
	or.pred  	%p3, %p1, %p2;
	@%p3 bra 	$L__BB0_2;
	ld.param.u64 	%rd42, [gemm_ptx_scaled_cpasync_param_0];
	mad.lo.s32 	%r61, %r49, %r5, %r401;
	mul.wide.u32 	%rd11, %r61, 2;
	add.s64 	%rd10, %rd42, %rd11;
	// begin inline asm
	cp.async.ca.shared.global [%r7], [%rd10], 16;

	// end inline asm
$L__BB0_2:
	ld.param.u32 	%r375, [gemm_ptx_scaled_cpasync_param_4];
	shr.u32 	%r400, %r50, 4;
	and.b32  	%r9, %r3, 120;
	add.s32 	%r10, %r9, %r2;
	setp.ge.s32 	%p4, %r400, %r49;
	add.s32 	%r11, %r10, 7;
	setp.ge.s32 	%p5, %r11, %r375;
	shl.b32 	%r62, %r400, 8;
	mov.u32 	%r63, _ZZ23gemm_ptx_scaled_cpasyncPK6__halfS1_PfiiiE6smem_B;
	add.s32 	%r64, %r63, %r62;
	shl.b32 	%r65, %r3, 1;
	and.b32  	%r66, %r65, 240;
	add.s32 	%r12, %r64, %r66;
	or.pred  	%p6, %p4, %p5;
	@%p6 bra 	$L__BB0_4;
	ld.param.u32 	%r376, [gemm_ptx_scaled_cpasync_param_4];
	ld.param.u64 	%rd44, [gemm_ptx_scaled_cpasync_param_1];
	mad.lo.s32 	%r68, %r376, %r400, %r10;
	mul.wide.u32 	%rd13, %r68, 2;
	add.s64 	%rd12, %rd44, %rd13;
	// begin inline asm
	cp.async.ca.shared.global [%r12], [%rd12], 16;

	// end inline asm
$L__BB0_4:
	ld.param.u32 	%r340, [gemm_ptx_scaled_cpasync_param_3];
	// begin inline asm
	cp.async.commit_group;

	// end inline asm
	// begin inline asm
	cp.async.wait_group 0;

	// end inline asm
	bar.sync 	0;
	setp.lt.s32 	%p7, %r5, %r340;
	setp.lt.s32 	%p8, %r6, %r49;
	and.pred  	%p9, %p7, %p8;
	@%p9 bra 	$L__BB0_6;
	mov.f32 	%f193, 0f00000000;
	// begin inline asm
	{  cvt.rn.f16.f32 %rs1, %f193;}

	// end inline asm
	mov.b32 	%r70, {%rs1, %rs1};
	st.shared.v4.b32 	[%r7], {%r70, %r70, %r70, %r70};
$L__BB0_6:
	ld.param.u32 	%r377, [gemm_ptx_scaled_cpasync_param_4];
	setp.lt.s32 	%p10, %r400, %r49;
	setp.lt.s32 	%p11, %r11, %r377;
	and.pred  	%p12, %p10, %p11;
	@%p12 bra 	$L__BB0_8;
	mov.f32 	%f194, 0f00000000;
	// begin inline asm
	{  cvt.rn.f16.f32 %rs2, %f194;}

	// end inline asm
	mov.b32 	%r71, {%rs2, %rs2};
	st.shared.v4.b32 	[%r12], {%r71, %r71, %r71, %r71};
$L__BB0_8:
	bar.sync 	0;
	setp.lt.s32 	%p13, %r49, 1;
	mov.f32 	%f327, 0f00000000;
	mov.f32 	%f328, %f327;
	mov.f32 	%f329, %f327;
	mov.f32 	%f330, %f327;
	mov.f32 	%f331, %f327;
	mov.f32 	%f332, %f327;
	mov.f32 	%f333, %f327;
	mov.f32 	%f334, %f327;
	mov.f32 	%f335, %f327;
	mov.f32 	%f336, %f327;
	mov.f32 	%f337, %f327;
	mov.f32 	%f338, %f327;
	mov.f32 	%f339, %f327;
	mov.f32 	%f340, %f327;
	mov.f32 	%f341, %f327;
	mov.f32 	%f342, %f327;
	mov.f32 	%f343, %f327;
	mov.f32 	%f344, %f327;
	mov.f32 	%f345, %f327;
	mov.f32 	%f346, %f327;
	mov.f32 	%f347, %f327;
	mov.f32 	%f348, %f327;
	mov.f32 	%f349, %f327;
	mov.f32 	%f350, %f327;
	mov.f32 	%f351, %f327;
	mov.f32 	%f352, %f327;
	mov.f32 	%f353, %f327;
	mov.f32 	%f354, %f327;
	mov.f32 	%f355, %f327;
	mov.f32 	%f356, %f327;
	mov.f32 	%f357, %f327;
	mov.f32 	%f358, %f327;
	mov.f32 	%f359, %f327;
	mov.f32 	%f360, %f327;
	mov.f32 	%f361, %f327;
	mov.f32 	%f362, %f327;
	mov.f32 	%f363, %f327;
	mov.f32 	%f364, %f327;
	mov.f32 	%f365, %f327;
	mov.f32 	%f366, %f327;
	mov.f32 	%f367, %f327;
	mov.f32 	%f368, %f327;
	mov.f32 	%f369, %f327;
	mov.f32 	%f370, %f327;
	mov.f32 	%f371, %f327;
	mov.f32 	%f372, %f327;
	mov.f32 	%f373, %f327;
	mov.f32 	%f374, %f327;
	mov.f32 	%f375, %f327;
	mov.f32 	%f376, %f327;
	mov.f32 	%f377, %f327;
	mov.f32 	%f378, %f327;
	mov.f32 	%f379, %f327;
	mov.f32 	%f380, %f327;
	mov.f32 	%f381, %f327;
	mov.f32 	%f382, %f327;
	mov.f32 	%f383, %f327;
	mov.f32 	%f384, %f327;
	mov.f32 	%f385, %f327;
	mov.f32 	%f386, %f327;
	mov.f32 	%f387, %f327;
	mov.f32 	%f388, %f327;
	mov.f32 	%f389, %f327;
	mov.f32 	%f390, %f327;
	@%p13 bra 	$L__BB0_23;
	ld.param.u32 	%r378, [gemm_ptx_scaled_cpasync_param_4];
	mad.lo.s32 	%r402, %r49, %r5, %r401;
	add.s32 	%r74, %r400, 16;
	mad.lo.s32 	%r75, %r378, %r74, %r2;
	add.s32 	%r399, %r75, %r9;
	mov.b32 	%r404, 0;
	mov.f32 	%f327, 0f00000000;
	mov.b32 	%r398, 23;
$L__BB0_10:
	add.s32 	%r76, %r398, -7;
	xor.b32  	%r28, %r404, 1;
	setp.ge.s32 	%p14, %r76, %r49;
	@%p14 bra 	$L__BB0_16;
	ld.param.u32 	%r341, [gemm_ptx_scaled_cpasync_param_3];
	mov.u32 	%r77, %ctaid.y;
	shl.b32 	%r78, %r77, 7;
	mov.u32 	%r79, %tid.x;
	shr.u32 	%r80, %r79, 1;
	add.s32 	%r81, %r78, %r80;
	setp.ge.s32 	%p15, %r81, %r341;
	add.s32 	%r82, %r401, 23;
	setp.ge.s32 	%p16, %r82, %r49;
	or.pred  	%p17, %p15, %p16;
	@%p17 bra 	$L__BB0_13;
	ld.param.u64 	%rd43, [gemm_ptx_scaled_cpasync_param_0];
	mov.u32 	%r84, %tid.x;
	shl.b32 	%r85, %r84, 4;
	and.b32  	%r86, %r85, 16352;
	mov.u32 	%r87, _ZZ23gemm_ptx_scaled_cpasyncPK6__halfS1_PfiiiE6smem_A;
	add.s32 	%r88, %r87, %r86;
	and.b32  	%r89, %r85, 16;
	add.s32 	%r90, %r88, %r89;
	shl.b32 	%r91, %r28, 12;
	add.s32 	%r83, %r90, %r91;
	mul.wide.u32 	%rd15, %r402, 2;
	add.s64 	%rd16, %rd43, %rd15;
	add.s64 	%rd14, %rd16, 32;
	// begin inline asm
	cp.async.ca.shared.global [%r83], [%rd14], 16;

	// end inline asm
$L__BB0_13:
	ld.param.u32 	%r379, [gemm_ptx_scaled_cpasync_param_4];
	mov.u32 	%r92, %tid.x;
	shl.b32 	%r93, %r92, 3;
	and.b32  	%r94, %r93, 120;
	mov.u32 	%r95, %ctaid.x;
	shl.b32 	%r96, %r95, 7;
	or.b32  	%r97, %r94, %r96;
	add.s32 	%r99, %r97, 7;
	setp.ge.s32 	%p18, %r99, %r379;
	add.s32 	%r100, %r400, 16;
	setp.ge.s32 	%p19, %r100, %r49;
	or.pred  	%p20, %p19, %p18;
	@%p20 bra 	$L__BB0_15;
	ld.param.u64 	%rd45, [gemm_ptx_scaled_cpasync_param_1];
	mov.u32 	%r102, %tid.x;
	shl.b32 	%r103, %r102, 4;
	and.b32  	%r104, %r103, 16128;
	mov.u32 	%r105, _ZZ23gemm_ptx_scaled_cpasyncPK6__halfS1_PfiiiE6smem_B;
	add.s32 	%r106, %r105, %r104;
	and.b32  	%r107, %r103, 240;
	add.s32 	%r108, %r106, %r107;
	shl.b32 	%r109, %r28, 12;
	add.s32 	%r101, %r108, %r109;
	mul.wide.s32 	%rd18, %r399, 2;
	add.s64 	%rd17, %rd45, %rd18;
	// begin inline asm
	cp.async.ca.shared.global [%r101], [%rd17], 16;

	// end inline asm
$L__BB0_15:
	// begin inline asm
	cp.async.commit_group;

	// end inline asm
$L__BB0_16:
	add.s32 	%r264, %r398, -7;
	setp.ge.s32 	%p21, %r264, %r49;
	mov.u32 	%r265, %tid.x;
	shr.u32 	%r266, %r265, 1;
	and.b32  	%r267, %r265, 16;
	mov.u32 	%r268, _ZZ23gemm_ptx_scaled_cpasyncPK6__halfS1_PfiiiE6smem_A;
	add.s32 	%r269, %r268, %r267;
	shl.b32 	%r270, %r404, 12;
	add.s32 	%r271, %r269, %r270;
	and.b32  	%r272, %r265, 15;
	shl.b32 	%r273, %r265, 8;
	and.b32  	%r274, %r273, 3840;
	mov.u32 	%r275, _ZZ23gemm_ptx_scaled_cpasyncPK6__halfS1_PfiiiE6smem_B;
	add.s32 	%r276, %r275, %r274;
	add.s32 	%r277, %r276, %r270;
	shl.b32 	%r278, %r265, 2;
	and.b32  	%r279, %r278, 128;
	add.s32 	%r194, %r277, %r279;
	and.b32  	%r280, %r266, 480;
	or.b32  	%r281, %r280, %r272;
	shl.b32 	%r282, %r281, 5;
	add.s32 	%r114, %r271, %r282;
	// begin inline asm
	ldmatrix.sync.aligned.m8n8.x4.shared.b16 {%r110,%r111,%r112,%r113}, [%r114];

	// end inline asm
	// begin inline asm
	ldmatrix.sync.aligned.m8n8.x2.trans.shared.b16 {%r115,%r116}, [%r194];

	// end inline asm
	// begin inline asm
	mma.sync.aligned.m16n8k16.row.col.f32.f16.f16.f32 {%f390,%f389,%f388,%f387}, {%r110,%r111,%r112,%r113}, {%r115,%r116}, {%f390,%f389,%f388,%f387};

	// end inline asm
	add.s32 	%r203, %r194, 16;
	// begin inline asm
	ldmatrix.sync.aligned.m8n8.x2.trans.shared.b16 {%r124,%r125}, [%r203];

	// end inline asm
	// begin inline asm
	mma.sync.aligned.m16n8k16.row.col.f32.f16.f16.f32 {%f386,%f385,%f384,%f383}, {%r110,%r111,%r112,%r113}, {%r124,%r125}, {%f386,%f385,%f384,%f383};

	// end inline asm
	add.s32 	%r212, %r194, 32;
	// begin inline asm
	ldmatrix.sync.aligned.m8n8.x2.trans.shared.b16 {%r133,%r134}, [%r212];

	// end inline asm
	// begin inline asm
	mma.sync.aligned.m16n8k16.row.col.f32.f16.f16.f32 {%f382,%f381,%f380,%f379}, {%r110,%r111,%r112,%r113}, {%r133,%r134}, {%f382,%f381,%f380,%f379};

	// end inline asm
	add.s32 	%r221, %r194, 48;
	// begin inline asm
	ldmatrix.sync.aligned.m8n8.x2.trans.shared.b16 {%r142,%r143}, [%r221];

	// end inline asm
	// begin inline asm
	mma.sync.aligned.m16n8k16.row.col.f32.f16.f16.f32 {%f378,%f377,%f376,%f375}, {%r110,%r111,%r112,%r113}, {%r142,%r143}, {%f378,%f377,%f376,%f375};

	// end inline asm
	add.s32 	%r230, %r194, 64;
	// begin inline asm
	ldmatrix.sync.aligned.m8n8.x2.trans.shared.b16 {%r151,%r152}, [%r230];

	// end inline asm
	// begin inline asm
	mma.sync.aligned.m16n8k16.row.col.f32.f16.f16.f32 {%f374,%f373,%f372,%f371}, {%r110,%r111,%r112,%r113}, {%r151,%r152}, {%f374,%f373,%f372,%f371};

	// end inline asm
	add.s32 	%r239, %r194, 80;
	// begin inline asm
	ldmatrix.sync.aligned.m8n8.x2.trans.shared.b16 {%r160,%r161}, [%r239];

	// end inline asm
	// begin inline asm
	mma.sync.aligned.m16n8k16.row.col.f32.f16.f16.f32 {%f370,%f369,%f368,%f367}, {%r110,%r111,%r112,%r113}, {%r160,%r161}, {%f370,%f369,%f368,%f367};

	// end inline asm
	add.s32 	%r248, %r194, 96;
	// begin inline asm
	ldmatrix.sync.aligned.m8n8.x2.trans.shared.b16 {%r169,%r170}, [%r248];

	// end inline asm
	// begin inline asm
	mma.sync.aligned.m16n8k16.row.col.f32.f16.f16.f32 {%f366,%f365,%f364,%f363}, {%r110,%r111,%r112,%r113}, {%r169,%r170}, {%f366,%f365,%f364,%f363};

	// end inline asm
	add.s32 	%r257, %r194, 112;
	// begin inline asm
	ldmatrix.sync.aligned.m8n8.x2.trans.shared.b16 {%r178,%r179}, [%r257];

	// end inline asm
	// begin inline asm
	mma.sync.aligned.m16n8k16.row.col.f32.f16.f16.f32 {%f362,%f361,%f360,%f359}, {%r110,%r111,%r112,%r113}, {%r178,%r179}, {%f362,%f361,%f360,%f359};

	// end inline asm
	add.s32 	%r191, %r114, 512;
	// begin inline asm
	ldmatrix.sync.aligned.m8n8.x4.shared.b16 {%r187,%r188,%r189,%r190}, [%r191];

	// end inline asm
	// begin inline asm
	ldmatrix.sync.aligned.m8n8.x2.trans.shared.b16 {%r192,%r193}, [%r194];

	// end inline asm
	// begin inline asm
	mma.sync.aligned.m16n8k16.row.col.f32.f16.f16.f32 {%f358,%f357,%f356,%f355}, {%r187,%r188,%r189,%r190}, {%r192,%r193}, {%f358,%f357,%f356,%f355};

	// end inline asm
	// begin inline asm
	ldmatrix.sync.aligned.m8n8.x2.trans.shared.b16 {%r201,%r202}, [%r203];

	// end inline asm
	// begin inline asm
	mma.sync.aligned.m16n8k16.row.col.f32.f16.f16.f32 {%f354,%f353,%f352,%f351}, {%r187,%r188,%r189,%r190}, {%r201,%r202}, {%f354,%f353,%f352,%f351};

	// end inline asm
	// begin inline asm
	ldmatrix.sync.aligned.m8n8.x2.trans.shared.b16 {%r210,%r211}, [%r212];

	// end inline asm
	// begin inline asm
	mma.sync.aligned.m16n8k16.row.col.f32.f16.f16.f32 {%f350,%f349,%f348,%f347}, {%r187,%r188,%r189,%r190}, {%r210,%r211}, {%f350,%f349,%f348,%f347};

	// end inline asm
	// begin inline asm
	ldmatrix.sync.aligned.m8n8.x2.trans.shared.b16 {%r219,%r220}, [%r221];

	// end inline asm
	// begin inline asm
	mma.sync.aligned.m16n8k16.row.col.f32.f16.f16.f32 {%f346,%f345,%f344,%f343}, {%r187,%r188,%r189,%r190}, {%r219,%r220}, {%f346,%f345,%f344,%f343};

	// end inline asm
	// begin inline asm
	ldmatrix.sync.aligned.m8n8.x2.trans.shared.b16 {%r228,%r229}, [%r230];

	// end inline asm
	// begin inline asm
	mma.sync.aligned.m16n8k16.row.col.f32.f16.f16.f32 {%f342,%f341,%f340,%f339}, {%r187,%r188,%r189,%r190}, {%r228,%r229}, {%f342,%f341,%f340,%f339};

	// end inline asm
	// begin inline asm
	ldmatrix.sync.aligned.m8n8.x2.trans.shared.b16 {%r237,%r238}, [%r239];

	// end inline asm
	// begin inline asm
	mma.sync.aligned.m16n8k16.row.col.f32.f16.f16.f32 {%f338,%f337,%f336,%f335}, {%r187,%r188,%r189,%r190}, {%r237,%r238}, {%f338,%f337,%f336,%f335};

	// end inline asm
	// begin inline asm
	ldmatrix.sync.aligned.m8n8.x2.trans.shared.b16 {%r246,%r247}, [%r248];

	// end inline asm
	// begin inline asm
	mma.sync.aligned.m16n8k16.row.col.f32.f16.f16.f32 {%f334,%f333,%f332,%f331}, {%r187,%r188,%r189,%r190}, {%r246,%r247}, {%f334,%f333,%f332,%f331};

	// end inline asm
	// begin inline asm
	ldmatrix.sync.aligned.m8n8.x2.trans.shared.b16 {%r255,%r256}, [%r257];

	// end inline asm
	// begin inline asm
	mma.sync.aligned.m16n8k16.row.col.f32.f16.f16.f32 {%f330,%f329,%f328,%f327}, {%r187,%r188,%r189,%r190}, {%r255,%r256}, {%f330,%f329,%f328,%f327};

	// end inline asm
	@%p21 bra 	$L__BB0_22;
	ld.param.u32 	%r342, [gemm_ptx_scaled_cpasync_param_3];
	mov.u32 	%r283, %ctaid.y;
	shl.b32 	%r284, %r283, 7;
	mov.u32 	%r285, %tid.x;
	shr.u32 	%r286, %r285, 1;
	add.s32 	%r287, %r284, %r286;
	setp.lt.s32 	%p22, %r287, %r342;
	// begin inline asm
	cp.async.wait_group 0;

	// end inline asm
	bar.sync 	0;
	add.s32 	%r288, %r401, 23;
	setp.lt.s32 	%p23, %r288, %r49;
	and.pred  	%p24, %p22, %p23;
	@%p24 bra 	$L__BB0_19;
	mov.f32 	%f325, 0f00000000;
	// begin inline asm
	{  cvt.rn.f16.f32 %rs3, %f325;}

	// end inline asm
	mov.u32 	%r289, %tid.x;
	shl.b32 	%r290, %r289, 4;
	and.b32  	%r291, %r290, 16352;
	mov.u32 	%r292, _ZZ23gemm_ptx_scaled_cpasyncPK6__halfS1_PfiiiE6smem_A;
	add.s32 	%r293, %r292, %r291;
	shl.b32 	%r294, %r28, 12;
	add.s32 	%r295, %r293, %r294;
	and.b32  	%r296, %r290, 16;
	add.s32 	%r297, %r295, %r296;
	mov.b32 	%r298, {%rs3, %rs3};
	st.shared.v4.b32 	[%r297], {%r298, %r298, %r298, %r298};
$L__BB0_19:
	ld.param.u32 	%r380, [gemm_ptx_scaled_cpasync_param_4];
	mov.u32 	%r299, %tid.x;
	shl.b32 	%r300, %r299, 3;
	and.b32  	%r301, %r300, 120;
	mov.u32 	%r302, %ctaid.x;
	shl.b32 	%r303, %r302, 7;
	or.b32  	%r304, %r301, %r303;
	add.s32 	%r306, %r304, 7;
	setp.lt.s32 	%p25, %r306, %r380;
	add.s32 	%r307, %r400, 16;
	setp.lt.s32 	%p26, %r307, %r49;
	and.pred  	%p27, %p26, %p25;
	@%p27 bra 	$L__BB0_21;
	mov.f32 	%f326, 0f00000000;
	// begin inline asm
	{  cvt.rn.f16.f32 %rs4, %f326;}

	// end inline asm
	mov.u32 	%r308, %tid.x;
	shl.b32 	%r309, %r308, 4;
	and.b32  	%r310, %r309, 16128;
	mov.u32 	%r311, _ZZ23gemm_ptx_scaled_cpasyncPK6__halfS1_PfiiiE6smem_B;
	add.s32 	%r312, %r311, %r310;
	shl.b32 	%r313, %r28, 12;
	add.s32 	%r314, %r312, %r313;
	and.b32  	%r315, %r309, 240;
	add.s32 	%r316, %r314, %r315;
	mov.b32 	%r317, {%rs4, %rs4};
	st.shared.v4.b32 	[%r316], {%r317, %r317, %r317, %r317};
$L__BB0_21:
	bar.sync 	0;
	mov.u32 	%r404, %r28;
$L__BB0_22:
	ld.param.u32 	%r381, [gemm_ptx_scaled_cpasync_param_4];
	add.s32 	%r402, %r402, 16;
	add.s32 	%r401, %r401, 16;
	add.s32 	%r400, %r400, 16;
	shl.b32 	%r318, %r381, 4;
	add.s32 	%r399, %r399, %r318;
	add.s32 	%r34, %r398, 16;
	add.s32 	%r319, %r398, -7;
	setp.lt.s32 	%p28, %r319, %r49;
	mov.u32 	%r398, %r34;
	@%p28 bra 	$L__BB0_10;
$L__BB0_23:
	ld.param.u32 	%r382, [gemm_ptx_scaled_cpasync_param_4];
	ld.param.u32 	%r343, [gemm_ptx_scaled_cpasync_param_3];
	mov.u32 	%r320, %tid.x;
	shr.u32 	%r321, %r320, 1;
	and.b32  	%r322, %r321, 480;
	mov.u32 	%r323, %ctaid.y;
	shl.b32 	%r324, %r323, 7;
	add.s32 	%r325, %r322, %r324;
	shr.u32 	%r326, %r320, 2;
	and.b32  	%r327, %r326, 7;
	or.b32  	%r15, %r325, %r327;
	shl.b32 	%r328, %r320, 1;
	and.b32  	%r329, %r328, 64;
	mov.u32 	%r330, %ctaid.x;
	shl.b32 	%r331, %r330, 7;
	or.b32  	%r332, %r329, %r331;
	and.b32  	%r333, %r328, 6;
	or.b32  	%r334, %r332, %r333;
	setp.lt.s32 	%p29, %r15, %r343;
	mul.lo.s32 	%r17, %r15, %r382;
	or.b32  	%r18, %r15, 8;
	shl.b32 	%r19, %r382, 3;
	add.s32 	%r20, %r17, %r19;
	add.s32 	%r21, %r334, 1;
	setp.lt.s32 	%p30, %r21, %r382;
	and.pred  	%p31, %p29, %p30;
	@%p31 bra 	$L__BB0_24;
	bra.uni 	$L__BB0_26;
$L__BB0_24:
	ld.param.u32 	%r344, [gemm_ptx_scaled_cpasync_param_3];
	ld.param.u64 	%rd46, [gemm_ptx_scaled_cpasync_param_2];
	setp.ge.s32 	%p32, %r18, %r344;
	add.s32 	%r335, %r334, %r17;
	cvta.to.global.u64 	%rd19, %rd46;
	mul.wide.s32 	%rd20, %r335, 4;
	add.s64 	%rd21, %rd19, %rd20;
	st.global.f32 	[%rd21], %f390;
	st.global.f32 	[%rd21+4], %f389;
	@%p32 bra 	$L__BB0_26;
	ld.param.u64 	%rd47, [gemm_ptx_scaled_cpasync_param_2];
	add.s32 	%r336, %r334, %r20;
	cvta.to.global.u64 	%rd22, %rd47;
	mul.wide.s32 	%rd23, %r336, 4;
	add.s64 	%rd24, %rd22, %rd23;
	st.global.f32 	[%rd24], %f388;
	st.global.f32 	[%rd24+4], %f387;
$L__BB0_26:
	ld.param.u32 	%r383, [gemm_ptx_scaled_cpasync_param_4];
	ld.param.u32 	%r345, [gemm_ptx_scaled_cpasync_param_3];
	ld.param.u64 	%rd48, [gemm_ptx_scaled_cpasync_param_2];
	setp.ge.s32 	%p33, %r15, %r345;
	add.s32 	%r35, %r334, 9;
	setp.ge.s32 	%p34, %r35, %r383;
	cvt.s64.s32 	%rd25, %r17;
	cvt.u64.u32 	%rd1, %r334;
	add.s64 	%rd26, %rd1, %rd25;
	cvta.to.global.u64 	%rd27, %rd48;
	shl.b64 	%rd28, %rd26, 2;
	add.s64 	%rd2, %rd27, %rd28;
	cvt.s64.s32 	%rd29, %r20;
	add.s64 	%rd30, %rd1, %rd29;
	shl.b64 	%rd31, %rd30, 2;
	add.s64 	%rd3, %rd27, %rd31;
	or.pred  	%p35, %p33, %p34;
	@%p35 bra 	$L__BB0_29;
	ld.param.u32 	%r346, [gemm_ptx_scaled_cpasync_param_3];
	setp.ge.s32 	%p36, %r18, %r346;
	st.global.f32 	[%rd2+32], %f386;
	st.global.f32 	[%rd2+36], %f385;
	@%p36 bra 	$L__BB0_29;
	st.global.f32 	[%rd3+32], %f384;
	st.global.f32 	[%rd3+36], %f383;
$L__BB0_29:
	ld.param.u32 	%r384, [gemm_ptx_scaled_cpasync_param_4];
	ld.param.u32 	%r347, [gemm_ptx_scaled_cpasync_param_3];
	setp.ge.s32 	%p37, %r15, %r347;
	add.s32 	%r36, %r334, 17;
	setp.ge.s32 	%p38, %r36, %r384;
	or.pred  	%p39, %p37, %p38;
	@%p39 bra 	$L__BB0_32;
	ld.param.u32 	%r348, [gemm_ptx_scaled_cpasync_param_3];
	setp.ge.s32 	%p40, %r18, %r348;
	st.global.f32 	[%rd2+64], %f382;
	st.global.f32 	[%rd2+68], %f381;
	@%p40 bra 	$L__BB0_32;
	st.global.f32 	[%rd3+64], %f380;
	st.global.f32 	[%rd3+68], %f379;
$L__BB0_32:
	ld.param.u32 	%r385, [gemm_ptx_scaled_cpasync_param_4];
	ld.param.u32 	%r349, [gemm_ptx_scaled_cpasync_param_3];
	setp.ge.s32 	%p41, %r15, %r349;
	add.s32 	%r37, %r334, 25;
	setp.ge.s32 	%p42, %r37, %r385;
	or.pred  	%p43, %p41, %p42;
	@%p43 bra 	$L__BB0_35;
	ld.param.u32 	%r350, [gemm_ptx_scaled_cpasync_param_3];
	setp.ge.s32 	%p44, %r18, %r350;
	st.global.f32 	[%rd2+96], %f378;
	st.global.f32 	[%rd2+100], %f377;
	@%p44 bra 	$L__BB0_35;
	st.global.f32 	[%rd3+96], %f376;
	st.global.f32 	[%rd3+100], %f375;
$L__BB0_35:
	ld.param.u32 	%r386, [gemm_ptx_scaled_cpasync_param_4];
	ld.param.u32 	%r351, [gemm_ptx_scaled_cpasync_param_3];
	setp.ge.s32 	%p45, %r15, %r351;
	add.s32 	%r38, %r334, 33;
	setp.ge.s32 	%p46, %r38, %r386;
	or.pred  	%p47, %p45, %p46;
	@%p47 bra 	$L__BB0_38;
	ld.param.u32 	%r352, [gemm_ptx_scaled_cpasync_param_3];
	setp.ge.s32 	%p48, %r18, %r352;
	st.global.f32 	[%rd2+128], %f374;
	st.global.f32 	[%rd2+132], %f373;
	@%p48 bra 	$L__BB0_38;
	st.global.f32 	[%rd3+128], %f372;
	st.global.f32 	[%rd3+132], %f371;
$L__BB0_38:
	ld.param.u32 	%r387, [gemm_ptx_scaled_cpasync_param_4];
	ld.param.u32 	%r353, [gemm_ptx_scaled_cpasync_param_3];
	setp.ge.s32 	%p49, %r15, %r353;
	add.s32 	%r39, %r334, 41;
	setp.ge.s32 	%p50, %r39, %r387;
	or.pred  	%p51, %p49, %p50;
	@%p51 bra 	$L__BB0_41;
	ld.param.u32 	%r354, [gemm_ptx_scaled_cpasync_param_3];
	setp.ge.s32 	%p52, %r18, %r354;
	st.global.f32 	[%rd2+160], %f370;
	st.global.f32 	[%rd2+164], %f369;
	@%p52 bra 	$L__BB0_41;
	st.global.f32 	[%rd3+160], %f368;
	st.global.f32 	[%rd3+164], %f367;
$L__BB0_41:
	ld.param.u32 	%r388, [gemm_ptx_scaled_cpasync_param_4];
	ld.param.u32 	%r355, [gemm_ptx_scaled_cpasync_param_3];
	setp.ge.s32 	%p53, %r15, %r355;
	add.s32 	%r40, %r334, 49;
	setp.ge.s32 	%p54, %r40, %r388;
	or.pred  	%p55, %p53, %p54;
	@%p55 bra 	$L__BB0_44;
	ld.param.u32 	%r356, [gemm_ptx_scaled_cpasync_param_3];
	setp.ge.s32 	%p56, %r18, %r356;
	st.global.f32 	[%rd2+192], %f366;
	st.global.f32 	[%rd2+196], %f365;
	@%p56 bra 	$L__BB0_44;
	st.global.f32 	[%rd3+192], %f364;
	st.global.f32 	[%rd3+196], %f363;
$L__BB0_44:
	ld.param.u32 	%r389, [gemm_ptx_scaled_cpasync_param_4];
	ld.param.u32 	%r357, [gemm_ptx_scaled_cpasync_param_3];
	setp.ge.s32 	%p57, %r15, %r357;
	add.s32 	%r41, %r334, 57;
	setp.ge.s32 	%p58, %r41, %r389;
	or.pred  	%p59, %p57, %p58;
	@%p59 bra 	$L__BB0_47;
	ld.param.u32 	%r358, [gemm_ptx_scaled_cpasync_param_3];
	setp.ge.s32 	%p60, %r18, %r358;
	st.global.f32 	[%rd2+224], %f362;
	st.global.f32 	[%rd2+228], %f361;
	@%p60 bra 	$L__BB0_47;
	st.global.f32 	[%rd3+224], %f360;
	st.global.f32 	[%rd3+228], %f359;
$L__BB0_47:
	ld.param.u32 	%r390, [gemm_ptx_scaled_cpasync_param_4];
	ld.param.u32 	%r359, [gemm_ptx_scaled_cpasync_param_3];
	ld.param.u64 	%rd49, [gemm_ptx_scaled_cpasync_param_2];
	cvta.to.global.u64 	%rd4, %rd49;
	setp.ge.s32 	%p61, %r21, %r390;
	add.s32 	%r42, %r15, 16;
	setp.ge.s32 	%p62, %r42, %r359;
	shl.b32 	%r337, %r390, 4;
	add.s32 	%r43, %r337, %r17;
	add.s32 	%r44, %r15, 24;
	add.s32 	%r45, %r43, %r19;
	or.pred  	%p63, %p62, %p61;
	@%p63 bra 	$L__BB0_50;
	ld.param.u32 	%r360, [gemm_ptx_scaled_cpasync_param_3];
	setp.ge.s32 	%p64, %r44, %r360;
	add.s32 	%r338, %r334, %r43;
	mul.wide.s32 	%rd32, %r338, 4;
	add.s64 	%rd33, %rd4, %rd32;
	st.global.f32 	[%rd33], %f358;
	st.global.f32 	[%rd33+4], %f357;
	@%p64 bra 	$L__BB0_50;
	add.s32 	%r339, %r334, %r45;
	mul.wide.s32 	%rd34, %r339, 4;
	add.s64 	%rd35, %rd4, %rd34;
	st.global.f32 	[%rd35], %f356;
	st.global.f32 	[%rd35+4], %f355;
$L__BB0_50:
	ld.param.u32 	%r391, [gemm_ptx_scaled_cpasync_param_4];
	ld.param.u32 	%r361, [gemm_ptx_scaled_cpasync_param_3];
	setp.ge.s32 	%p65, %r42, %r361;
	setp.ge.s32 	%p66, %r35, %r391;
	cvt.s64.s32 	%rd36, %r43;
	add.s64 	%rd37, %rd1, %rd36;
	shl.b64 	%rd38, %rd37, 2;
	add.s64 	%rd5, %rd4, %rd38;
	cvt.s64.s32 	%rd39, %r45;
	add.s64 	%rd40, %rd1, %rd39;
	shl.b64 	%rd41, %rd40, 2;
	add.s64 	%rd6, %rd4, %rd41;
	or.pred  	%p67, %p65, %p66;
	@%p67 bra 	$L__BB0_53;
	ld.param.u32 	%r362, [gemm_ptx_scaled_cpasync_param_3];
	setp.ge.s32 	%p68, %r44, %r362;
	st.global.f32 	[%rd5+32], %f354;
	st.global.f32 	[%rd5+36], %f353;
	@%p68 bra 	$L__BB0_53;
	st.global.f32 	[%rd6+32], %f352;
	st.global.f32 	[%rd6+36], %f351;
$L__BB0_53:
	ld.param.u32 	%r392, [gemm_ptx_scaled_cpasync_param_4];
	ld.param.u32 	%r363, [gemm_ptx_scaled_cpasync_param_3];
	setp.ge.s32 	%p69, %r42, %r363;
	setp.ge.s32 	%p70, %r36, %r392;
	or.pred  	%p71, %p69, %p70;
	@%p71 bra 	$L__BB0_56;
	ld.param.u32 	%r364, [gemm_ptx_scaled_cpasync_param_3];
	setp.ge.s32 	%p72, %r44, %r364;
	st.global.f32 	[%rd5+64], %f350;
	st.global.f32 	[%rd5+68], %f349;
	@%p72 bra 	$L__BB0_56;
	st.global.f32 	[%rd6+64], %f348;
	st.global.f32 	[%rd6+68], %f347;
$L__BB0_56:
	ld.param.u32 	%r393, [gemm_ptx_scaled_cpasync_param_4];
	ld.param.u32 	%r365, [gemm_ptx_scaled_cpasync_param_3];
	setp.ge.s32 	%p73, %r42, %r365;
	setp.ge.s32 	%p74, %r37, %r393;
	or.pred  	%p75, %p73, %p74;
	@%p75 bra 	$L__BB0_59;
	ld.param.u32 	%r366, [gemm_ptx_scaled_cpasync_param_3];
	setp.ge.s32 	%p76, %r44, %r366;
	st.global.f32 	[%rd5+96], %f346;
	st.global.f32 	[%rd5+100], %f345;
	@%p76 bra 	$L__BB0_59;
	st.global.f32 	[%rd6+96], %f344;
	st.global.f32 	[%rd6+100], %f343;
$L__BB0_59:
	ld.param.u32 	%r394, [gemm_ptx_scaled_cpasync_param_4];
	ld.param.u32 	%r367, [gemm_ptx_scaled_cpasync_param_3];
	setp.ge.s32 	%p77, %r42, %r367;
	setp.ge.s32 	%p78, %r38, %r394;
	or.pred  	%p79, %p77, %p78;
	@%p79 bra 	$L__BB0_62;
	ld.param.u32 	%r368, [gemm_ptx_scaled_cpasync_param_3];
	setp.ge.s32 	%p80, %r44, %r368;
	st.global.f32 	[%rd5+128], %f342;
	st.global.f32 	[%rd5+132], %f341;
	@%p80 bra 	$L__BB0_62;
	st.global.f32 	[%rd6+128], %f340;
	st.global.f32 	[%rd6+132], %f339;
$L__BB0_62:
	ld.param.u32 	%r395, [gemm_ptx_scaled_cpasync_param_4];
	ld.param.u32 	%r369, [gemm_ptx_scaled_cpasync_param_3];
	setp.ge.s32 	%p81, %r42, %r369;
	setp.ge.s32 	%p82, %r39, %r395;
	or.pred  	%p83, %p81, %p82;
	@%p83 bra 	$L__BB0_65;
	ld.param.u32 	%r370, [gemm_ptx_scaled_cpasync_param_3];
	setp.ge.s32 	%p84, %r44, %r370;
	st.global.f32 	[%rd5+160], %f338;
	st.global.f32 	[%rd5+164], %f337;
	@%p84 bra 	$L__BB0_65;
	st.global.f32 	[%rd6+160], %f336;
	st.global.f32 	[%rd6+164], %f335;
$L__BB0_65:
	ld.param.u32 	%r396, [gemm_ptx_scaled_cpasync_param_4];
	ld.param.u32 	%r371, [gemm_ptx_scaled_cpasync_param_3];
	setp.ge.s32 	%p85, %r42, %r371;
	setp.ge.s32 	%p86, %r40, %r396;
	or.pred  	%p87, %p85, %p86;
	@%p87 bra 	$L__BB0_68;
	ld.param.u32 	%r372, [gemm_ptx_scaled_cpasync_param_3];
	setp.ge.s32 	%p88, %r44, %r372;
	st.global.f32 	[%rd5+192], %f334;
	st.global.f32 	[%rd5+196], %f333;
	@%p88 bra 	$L__BB0_68;
	st.global.f32 	[%rd6+192], %f332;
	st.global.f32 	[%rd6+196], %f331;
$L__BB0_68:
	ld.param.u32 	%r397, [gemm_ptx_scaled_cpasync_param_4];
	ld.param.u32 	%r373, [gemm_ptx_scaled_cpasync_param_3];
	setp.ge.s32 	%p89, %r42, %r373;
	setp.ge.s32 	%p90, %r41, %r397;
	or.pred  	%p91, %p89, %p90;
	@%p91 bra 	$L__BB0_71;
	ld.param.u32 	%r374, [gemm_ptx_scaled_cpasync_param_3];
	setp.ge.s32 	%p92, %r44, %r374;
	st.global.f32 	[%rd5+224], %f330;
	st.global.f32 	[%rd5+228], %f329;
	@%p92 bra 	$L__BB0_71;
	st.global.f32 	[%rd6+224], %f328;
	st.global.f32 	[%rd6+228], %f327;
$L__BB0_71:
	ret;

}


// ===== COMPILED SASS (sm_100) =====

	.target	sm_100

	.elftype	@"ET_EXEC"


//--------------------- .note.nv.tkinfo           --------------------------
	.section	.note.nv.tkinfo,"",@"SHT_NOTE"
	.sectionflags	@"SHF_NOTE_NV_TKINFO"
	.tkinfo
        /*0018*/ 	.word	0x00000002
        /*0030*/ 	.string	""
        /*0030*/ 	.string	"ptxas"
        /*0030*/ 	.string	"Cuda compilation tools, release 13.0, V13.0.88"
        /*0030*/ 	.string	"Build cuda_13.0.r13.0/compiler.36424714_0"
        /*0030*/ 	.string	"-arch sm_100 -m 64 "



//--------------------- .note.nv.cuinfo           --------------------------
	.section	.note.nv.cuinfo,"",@"SHT_NOTE"
	.sectionflags	@"SHF_NOTE_NV_CUINFO"
        /*0018*/ 	.short	0x0002
        /*001a*/ 	.short	0x0064
        /*001c*/ 	.short	0x0082
	.zero		2


//--------------------- .nv.info                  --------------------------
	.section	.nv.info,"",@"SHT_CUDA_INFO"
	.align	4


	//----- nvinfo : EIATTR_REGCOUNT
	.align		4
        /*0000*/ 	.byte	0x04, 0x2f
        /*0002*/ 	.short	(.L_1 - .L_0)
	.align		4
.L_0:
        /*0004*/ 	.word	index@(gemm_ptx_scaled_cpasync)
        /*0008*/ 	.word	0x0000005d


	//----- nvinfo : EIATTR_FRAME_SIZE
	.align		4
.L_1:
        /*000c*/ 	.byte	0x04, 0x11
        /*000e*/ 	.short	(.L_3 - .L_2)
	.align		4
.L_2:
        /*0010*/ 	.word	index@(gemm_ptx_scaled_cpasync)
        /*0014*/ 	.word	0x00000000


	//----- nvinfo : EIATTR_MIN_STACK_SIZE
	.align		4
.L_3:
        /*0018*/ 	.byte	0x04, 0x12
        /*001a*/ 	.short	(.L_5 - .L_4)
	.align		4
.L_4:
        /*001c*/ 	.word	index@(gemm_ptx_scaled_cpasync)
        /*0020*/ 	.word	0x00000000
.L_5:


//--------------------- .nv.compat                --------------------------
	.section	.nv.compat,"",@"SHT_CUDA_COMPAT_INFO"
	.align	4
        /*0000*/ 	.byte	0x02, 0x09, 0x00, 0x00, 0x02, 0x02, 0x01, 0x00, 0x02, 0x05, 0x05, 0x00, 0x03, 0x07, 0x01, 0x01
        /*0010*/ 	.byte	0x02, 0x03, 0x00, 0x00, 0x02, 0x06, 0x01, 0x00, 0x04, 0x0b, 0x08, 0x00, 0x09, 0x00, 0x00, 0x00
        /*0020*/ 	.byte	0x00, 0x00, 0x00, 0x00


//--------------------- .nv.info.gemm_ptx_scaled_cpasync --------------------------
	.section	.nv.info.gemm_ptx_scaled_cpasync,"",@"SHT_CUDA_INFO"
	.sectionflags	@""
	.align	4


	//----- nvinfo : EIATTR_CUDA_API_VERSION
	.align		4
        /*0000*/ 	.byte	0x04, 0x37
        /*0002*/ 	.short	(.L_7 - .L_6)
.L_6:
        /*0004*/ 	.word	0x00000082


	//----- nvinfo : EIATTR_KPARAM_INFO
	.align		4
.L_7:
        /*0008*/ 	.byte	0x04, 0x17
        /*000a*/ 	.short	(.L_9 - .L_8)
.L_8:
        /*000c*/ 	.word	0x00000000
        /*0010*/ 	.short	0x0005
        /*0012*/ 	.short	0x0020
        /*0014*/ 	.byte	0x00, 0xf0, 0x11, 0x00


	//----- nvinfo : EIATTR_KPARAM_INFO
	.align		4
.L_9:
        /*0018*/ 	.byte	0x04, 0x17
        /*001a*/ 	.short	(.L_11 - .L_10)
.L_10:
        /*001c*/ 	.word	0x00000000
        /*0020*/ 	.short	0x0004
        /*0022*/ 	.short	0x001c
        /*0024*/ 	.byte	0x00, 0xf0, 0x11, 0x00


	//----- nvinfo : EIATTR_KPARAM_INFO
	.align		4
.L_11:
        /*0028*/ 	.byte	0x04, 0x17
        /*002a*/ 	.short	(.L_13 - .L_12)
.L_12:
        /*002c*/ 	.word	0x00000000
        /*0030*/ 	.short	0x0003
        /*0032*/ 	.short	0x0018
        /*0034*/ 	.byte	0x00, 0xf0, 0x11, 0x00


	//----- nvinfo : EIATTR_KPARAM_INFO
	.align		4
.L_13:
        /*0038*/ 	.byte	0x04, 0x17
        /*003a*/ 	.short	(.L_15 - .L_14)
.L_14:
        /*003c*/ 	.word	0x00000000
        /*0040*/ 	.short	0x0002
        /*0042*/ 	.short	0x0010
        /*0044*/ 	.byte	0x00, 0xf5, 0x21, 0x00


	//----- nvinfo : EIATTR_KPARAM_INFO
	.align		4
.L_15:
        /*0048*/ 	.byte	0x04, 0x17
        /*004a*/ 	.short	(.L_17 - .L_16)
.L_16:
        /*004c*/ 	.word	0x00000000
        /*0050*/ 	.short	0x0001
        /*0052*/ 	.short	0x0008
        /*0054*/ 	.byte	0x00, 0xf5, 0x21, 0x00


	//----- nvinfo : EIATTR_KPARAM_INFO
	.align		4
.L_17:
        /*0058*/ 	.byte	0x04, 0x17
        /*005a*/ 	.short	(.L_19 - .L_18)
.L_18:
        /*005c*/ 	.word	0x00000000
        /*0060*/ 	.short	0x0000
        /*0062*/ 	.short	0x0000
        /*0064*/ 	.byte	0x00, 0xf5, 0x21, 0x00


	//----- nvinfo : EIATTR_SPARSE_MMA_MASK
	.align		4
.L_19:
        /*0068*/ 	.byte	0x03, 0x50
        /*006a*/ 	.short	0x0000


	//----- nvinfo : EIATTR_MAXREG_COUNT
	.align		4
        /*006c*/ 	.byte	0x03, 0x1b
        /*006e*/ 	.short	0x00ff


	//----- nvinfo : EIATTR_NUM_BARRIERS
	.align		4
        /*0070*/ 	.byte	0x02, 0x4c
        /*0072*/ 	.byte	0x01
	.zero		1


	//----- nvinfo : EIATTR_MERCURY_ISA_VERSION
	.align		4
        /*0074*/ 	.byte	0x03, 0x5f
        /*0076*/ 	.short	0x0101


	//----- nvinfo : EIATTR_VRC_CTA_INIT_COUNT
	.align		4
        /*0078*/ 	.byte	0x02, 0x4a
	.zero		1
	.zero		1


	//----- nvinfo : EIATTR_EXIT_INSTR_OFFSETS
	.align		4
        /*007c*/ 	.byte	0x04, 0x1c
        /*007e*/ 	.short	(.L_21 - .L_20)


	//   ....[0]....
.L_20:
        /*0080*/ 	.word	0x00001bd0


	//   ....[1]....
        /*0084*/ 	.word	0x00001c10


	//   ....[2]....
        /*0088*/ 	.word	0x00001c40


	//----- nvinfo : EIATTR_CRS_STACK_SIZE
	.align		4
.L_21:
        /*008c*/ 	.byte	0x04, 0x1e
        /*008e*/ 	.short	(.L_23 - .L_22)
.L_22:
        /*0090*/ 	.word	0x00000000


	//----- nvinfo : EIATTR_CBANK_PARAM_SIZE
	.align		4
.L_23:
        /*0094*/ 	.byte	0x03, 0x19
        /*0096*/ 	.short	0x0024


	//----- nvinfo : EIATTR_PARAM_CBANK
	.align		4
        /*0098*/ 	.byte	0x04, 0x0a
        /*009a*/ 	.short	(.L_25 - .L_24)
	.align		4
.L_24:
        /*009c*/ 	.word	index@(.nv.constant0.gemm_ptx_scaled_cpasync)
        /*00a0*/ 	.short	0x0380
        /*00a2*/ 	.short	0x0024


	//----- nvinfo : EIATTR_SW_WAR
	.align		4
.L_25:
        /*00a4*/ 	.byte	0x04, 0x36
        /*00a6*/ 	.short	(.L_27 - .L_26)
.L_26:
        /*00a8*/ 	.word	0x00000008
.L_27:


//--------------------- .nv.callgraph             --------------------------
	.section	.nv.callgraph,"",@"SHT_CUDA_CALLGRAPH"
	.align	4
	.sectionentsize	8
	.align		4
        /*0000*/ 	.word	0x00000000
	.align		4
        /*0004*/ 	.word	0xffffffff
	.align		4
        /*0008*/ 	.word	0x00000000
	.align		4
        /*000c*/ 	.word	0xfffffffe
	.align		4
        /*0010*/ 	.word	0x00000000
	.align		4
        /*0014*/ 	.word	0xfffffffd
	.align		4
        /*0018*/ 	.word	0x00000000
	.align		4
        /*001c*/ 	.word	0xfffffffc


//--------------------- .text.gemm_ptx_scaled_cpasync --------------------------
	.section	.text.gemm_ptx_scaled_cpasync,"ax",@progbits
	.align	128
        .global         gemm_ptx_scaled_cpasync
        .type           gemm_ptx_scaled_cpasync,@function
        .size           gemm_ptx_scaled_cpasync,(.L_x_37 - gemm_ptx_scaled_cpasync)
        .other          gemm_ptx_scaled_cpasync,@"STO_CUDA_ENTRY STV_DEFAULT"
gemm_ptx_scaled_cpasync:
.text.gemm_ptx_scaled_cpasync:
[----:B------:R-:W-:Y:S01]  /*0000*/  LDC R1, c[0x0][0x37c] ;  /* 0x0000df00ff017b82 */ /* 0x000fe20000000800 */
[----:B------:R-:W1:Y:S07]  /*0010*/  S2R R0, SR_TID.X ;  /* 0x0000000000007919 */ /* 0x000e6e0000002100 */
[----:B------:R-:W2:Y:S01]  /*0020*/  S2UR UR4, SR_CTAID.X ;  /* 0x00000000000479c3 */ /* 0x000ea20000002500 */
[----:B------:R-:W3:Y:S01]  /*0030*/  LDCU UR5, c[0x0][0x39c] ;  /* 0x00007380ff0577ac */ /* 0x000ee20008000800 */
[----:B------:R-:W-:Y:S01]  /*0040*/  CS2R R70, SRZ ;  /* 0x0000000000467805 */ /* 0x000fe2000001ff00 */
[----:B------:R-:W4:Y:S01]  /*0050*/  S2R R5, SR_CTAID.Y ;  /* 0x0000000000057919 */ /* 0x000f220000002600 */
[----:B------:R-:W-:Y:S01]  /*0060*/  CS2R R68, SRZ ;  /* 0x0000000000447805 */ /* 0x000fe2000001ff00 */
[----:B------:R-:W5:Y:S01]  /*0070*/  LDCU UR10, c[0x0][0x3a0] ;  /* 0x00007400ff0a77ac */ /* 0x000f620008000800 */
[----:B------:R-:W-:-:S02]  /*0080*/  CS2R R66, SRZ ;  /* 0x0000000000427805 */ /* 0x000fc4000001ff00 */
[----:B------:R-:W-:Y:S01]  /*0090*/  CS2R R64, SRZ ;  /* 0x0000000000407805 */ /* 0x000fe2000001ff00 */
[----:B------:R-:W1:Y:S01]  /*00a0*/  S2UR UR7, SR_CgaCtaId ;  /* 0x00000000000779c3 */ /* 0x000e620000008800 */
[----:B------:R-:W4:Y:S01]  /*00b0*/  LDCU UR11, c[0x0][0x398] ;  /* 0x00007300ff0b77ac */ /* 0x000f220008000800 */
[----:B------:R-:W-:Y:S02]  /*00c0*/  CS2R R62, SRZ ;  /* 0x00000000003e7805 */ /* 0x000fe4000001ff00 */
[----:B------:R-:W-:Y:S02]  /*00d0*/  CS2R R60, SRZ ;  /* 0x00000000003c7805 */ /* 0x000fe4000001ff00 */
[----:B------:R-:W-:Y:S01]  /*00e0*/  CS2R R58, SRZ ;  /* 0x00000000003a7805 */ /* 0x000fe2000001ff00 */
[----:B------:R-:W4:Y:S01]  /*00f0*/  LDCU.64 UR8, c[0x0][0x358] ;  /* 0x00006b00ff0877ac */ /* 0x000f220008000a00 */
[----:B------:R-:W-:Y:S02]  /*0100*/  CS2R R56, SRZ ;  /* 0x0000000000387805 */ /* 0x000fe4000001ff00 */
[----:B------:R-:W-:-:S02]  /*0110*/  CS2R R54, SRZ ;  /* 0x0000000000367805 */ /* 0x000fc4000001ff00 */
[----:B------:R-:W-:Y:S02]  /*0120*/  CS2R R52, SRZ ;  /* 0x0000000000347805 */ /* 0x000fe4000001ff00 */
[----:B------:R-:W-:Y:S02]  /*0130*/  CS2R R50, SRZ ;  /* 0x0000000000327805 */ /* 0x000fe4000001ff00 */
[----:B------:R-:W-:Y:S01]  /*0140*/  CS2R R48, SRZ ;  /* 0x0000000000307805 */ /* 0x000fe2000001ff00 */
[----:B---3--:R-:W-:Y:S01]  /*0150*/  IMAD.U32 R6, RZ, RZ, UR5 ;  /* 0x00000005ff067e24 */ /* 0x008fe2000f8e00ff */
[----:B------:R-:W-:Y:S01]  /*0160*/  UMOV UR5, 0x400 ;  /* 0x0000040000057882 */ /* 0x000fe20000000000 */
[----:B------:R-:W-:Y:S01]  /*0170*/  CS2R R46, SRZ ;  /* 0x00000000002e7805 */ /* 0x000fe2000001ff00 */
[----:B------:R-:W-:Y:S01]  /*0180*/  UIADD3 UR6, UPT, UPT, UR5, 0x2000, URZ ;  /* 0x0000200005067890 */ /* 0x000fe2000fffe0ff */
[----:B------:R-:W-:Y:S01]  /*0190*/  CS2R R44, SRZ ;  /* 0x00000000002c7805 */ /* 0x000fe2000001ff00 */
[----:B--2---:R-:W-:Y:S01]  /*01a0*/  USHF.L.U32 UR4, UR4, 0x7, URZ ;  /* 0x0000000704047899 */ /* 0x004fe200080006ff */
[----:B------:R-:W-:Y:S01]  /*01b0*/  CS2R R42, SRZ ;  /* 0x00000000002a7805 */ /* 0x000fe2000001ff00 */
[----:B-----5:R-:W-:Y:S01]  /*01c0*/  UISETP.GE.AND UP0, UPT, UR10, 0x1, UPT ;  /* 0x000000010a00788c */ /* 0x020fe2000bf06270 */
[----:B------:R-:W-:-:S02]  /*01d0*/  CS2R R40, SRZ ;  /* 0x0000000000287805 */ /* 0x000fc4000001ff00 */
[----:B------:R-:W-:Y:S02]  /*01e0*/  CS2R R38, SRZ ;  /* 0x0000000000267805 */ /* 0x000fe4000001ff00 */
[----:B------:R-:W-:Y:S02]  /*01f0*/  CS2R R36, SRZ ;  /* 0x0000000000247805 */ /* 0x000fe4000001ff00 */
[----:B------:R-:W-:Y:S01]  /*0200*/  CS2R R34, SRZ ;  /* 0x0000000000227805 */ /* 0x000fe2000001ff00 */
[C---:B-1----:R-:W-:Y:S01]  /*0210*/  IMAD.SHL.U32 R7, R0.reuse, 0x8, RZ ;  /* 0x0000000800077824 */ /* 0x042fe200078e00ff */
[--C-:B------:R-:W-:Y:S01]  /*0220*/  SHF.R.U32.HI R88, RZ, 0x1, R0.reuse ;  /* 0x00000001ff587819 */ /* 0x100fe20000011600 */
[----:B------:R-:W-:Y:S01]  /*0230*/  ULEA UR5, UR7, UR5, 0x18 ;  /* 0x0000000507057291 */ /* 0x000fe2000f8ec0ff */
[----:B------:R-:W-:Y:S01]  /*0240*/  SHF.R.U32.HI R2, RZ, 0x4, R0 ;  /* 0x00000004ff027819 */ /* 0x000fe20000011600 */
[C---:B------:R-:W-:Y:S01]  /*0250*/  IMAD.SHL.U32 R13, R0.reuse, 0x10, RZ ;  /* 0x00000010000d7824 */ /* 0x040fe200078e00ff */
[----:B------:R-:W-:Y:S01]  /*0260*/  LOP3.LUT R3, R7, 0x78, RZ, 0xc0, !PT ;  /* 0x0000007807037812 */ /* 0x000fe200078ec0ff */
[----:B----4-:R-:W-:Y:S01]  /*0270*/  IMAD R4, R5, 0x80, R88 ;  /* 0x0000008005047824 */ /* 0x010fe200078e0258 */
[----:B------:R-:W-:Y:S01]  /*0280*/  LOP3.LUT R7, R7, 0x8, RZ, 0xc0, !PT ;  /* 0x0000000807077812 */ /* 0x000fe200078ec0ff */
[----:B------:R-:W-:Y:S01]  /*0290*/  IMAD.SHL.U32 R5, R0, 0x10, RZ ;  /* 0x0000001000057824 */ /* 0x000fe200078e00ff */
[----:B------:R-:W-:Y:S01]  /*02a0*/  ULEA UR6, UR7, UR6, 0x18 ;  /* 0x0000000607067291 */ /* 0x000fe2000f8ec0ff */
[----:B------:R-:W-:Y:S01]  /*02b0*/  VIADD R15, R3, UR4 ;  /* 0x00000004030f7c36 */ /* 0x000fe20008000000 */
[----:B------:R-:W-:-:S02]  /*02c0*/  LOP3.LUT R16, R7, 0x7, RZ, 0xfc, !PT ;  /* 0x0000000707107812 */ /* 0x000fc400078efcff */
[----:B------:R-:W-:Y:S02]  /*02d0*/  CS2R R32, SRZ ;  /* 0x0000000000207805 */ /* 0x000fe4000001ff00 */
[----:B------:R-:W-:Y:S01]  /*02e0*/  LOP3.LUT R12, R5, 0x10, RZ, 0xc0, !PT ;  /* 0x00000010050c7812 */ /* 0x000fe200078ec0ff */
[----:B------:R-:W-:Y:S01]  /*02f0*/  VIADD R17, R15, 0x7 ;  /* 0x000000070f117836 */ /* 0x000fe20000000000 */
[----:B------:R-:W-:Y:S02]  /*0300*/  ISETP.GE.AND P0, PT, R16, UR10, PT ;  /* 0x0000000a10007c0c */ /* 0x000fe4000bf06270 */
[----:B------:R-:W-:Y:S02]  /*0310*/  CS2R R30, SRZ ;  /* 0x00000000001e7805 */ /* 0x000fe4000001ff00 */
[----:B------:R-:W-:Y:S02]  /*0320*/  LOP3.LUT R19, R13, 0xf0, RZ, 0xc0, !PT ;  /* 0x000000f00d137812 */ /* 0x000fe400078ec0ff */
[----:B------:R-:W-:-:S02]  /*0330*/  CS2R R28, SRZ ;  /* 0x00000000001c7805 */ /* 0x000fc4000001ff00 */
[----:B------:R-:W-:Y:S02]  /*0340*/  ISETP.GE.AND P1, PT, R17, R6, PT ;  /* 0x000000061100720c */ /* 0x000fe40003f26270 */
[----:B------:R-:W-:Y:S02]  /*0350*/  CS2R R26, SRZ ;  /* 0x00000000001a7805 */ /* 0x000fe4000001ff00 */
[----:B------:R-:W-:Y:S02]  /*0360*/  ISETP.GE.OR P0, PT, R4, UR11, P0 ;  /* 0x0000000b04007c0c */ /* 0x000fe40008706670 */
[----:B------:R-:W-:Y:S02]  /*0370*/  CS2R R24, SRZ ;  /* 0x0000000000187805 */ /* 0x000fe4000001ff00 */
[----:B------:R-:W-:Y:S02]  /*0380*/  ISETP.GE.OR P1, PT, R2, UR10, P1 ;  /* 0x0000000a02007c0c */ /* 0x000fe40008f26670 */
[----:B------:R-:W-:-:S02]  /*0390*/  CS2R R22, SRZ ;  /* 0x0000000000167805 */ /* 0x000fc4000001ff00 */
[----:B------:R-:W-:Y:S02]  /*03a0*/  LEA R5, R88, UR5, 0x5 ;  /* 0x0000000558057c11 */ /* 0x000fe4000f8e28ff */
[----:B------:R-:W-:Y:S02]  /*03b0*/  CS2R R20, SRZ ;  /* 0x0000000000147805 */ /* 0x000fe4000001ff00 */
[----:B------:R-:W-:Y:S01]  /*03c0*/  LEA R14, R2, UR6, 0x8 ;  /* 0x00000006020e7c11 */ /* 0x000fe2000f8e40ff */
[----:B------:R-:W-:-:S04]  /*03d0*/  IMAD.IADD R5, R5, 0x1, R12 ;  /* 0x0000000105057824 */ /* 0x000fc800078e020c */
[----:B------:R-:W-:Y:S01]  /*03e0*/  IMAD.IADD R19, R14, 0x1, R19 ;  /* 0x000000010e137824 */ /* 0x000fe200078e0213 */
[----:B------:R-:W1:Y:S01]  /*03f0*/  @!P0 LDC.64 R8, c[0x0][0x380] ;  /* 0x0000e000ff088b82 */ /* 0x000e620000000a00 */
[----:B------:R-:W-:Y:S02]  /*0400*/  @!P0 IMAD R13, R4, UR10, R7 ;  /* 0x0000000a040d8c24 */ /* 0x000fe4000f8e0207 */
[----:B------:R-:W-:-:S05]  /*0410*/  @!P1 IMAD R15, R2, R6, R15 ;  /* 0x00000006020f9224 */ /* 0x000fca00078e020f */
[----:B------:R-:W2:Y:S01]  /*0420*/  @!P1 LDC.64 R10, c[0x0][0x388] ;  /* 0x0000e200ff0a9b82 */ /* 0x000ea20000000a00 */
[----:B-1----:R-:W-:Y:S01]  /*0430*/  @!P0 IMAD.WIDE.U32 R8, R13, 0x2, R8 ;  /* 0x000000020d088825 */ /* 0x002fe200078e0008 */
[----:B------:R-:W-:-:S04]  /*0440*/  CS2R R12, SRZ ;  /* 0x00000000000c7805 */ /* 0x000fc8000001ff00 */
[----:B------:R-:W-:Y:S01]  /*0450*/  @!PT LDS RZ, [RZ] ;  /* 0x00000000fffff984 */ /* 0x000fe20000000800 */
[----:B------:R-:W-:Y:S01]  /*0460*/  @!PT LDS RZ, [RZ] ;  /* 0x00000000fffff984 */ /* 0x000fe20000000800 */
[----:B------:R-:W-:Y:S01]  /*0470*/  @!PT LDS RZ, [RZ] ;  /* 0x00000000fffff984 */ /* 0x000fe20000000800 */
[----:B------:R1:W-:Y:S01]  /*0480*/  @!P0 LDGSTS.E.128 [R5], desc[UR8][R8.64] ;  /* 0x0000000008058fae */ /* 0x0003e2000b9a1808 */
[----:B------:R-:W-:Y:S01]  /*0490*/  ISETP.GE.AND P0, PT, R16, UR10, PT ;  /* 0x0000000a10007c0c */ /* 0x000fe2000bf06270 */
[----:B--2---:R-:W-:Y:S01]  /*04a0*/  @!P1 IMAD.WIDE.U32 R10, R15, 0x2, R10 ;  /* 0x000000020f0a9825 */ /* 0x004fe200078e000a */
[----:B------:R-:W-:Y:S02]  /*04b0*/  CS2R R14, SRZ ;  /* 0x00000000000e7805 */ /* 0x000fe4000001ff00 */
[----:B------:R-:W-:Y:S02]  /*04c0*/  ISETP.LT.AND P0, PT, R4, UR11, !P0 ;  /* 0x0000000b04007c0c */ /* 0x000fe4000c701270 */
[----:B------:R2:W-:Y:S01]  /*04d0*/  @!P1 LDGSTS.E.128 [R19], desc[UR8][R10.64] ;  /* 0x000000000a139fae */ /* 0x0005e2000b9a1808 */
[----:B------:R-:W-:Y:S02]  /*04e0*/  ISETP.GE.AND P1, PT, R17, R6, PT ;  /* 0x000000061100720c */ /* 0x000fe40003f26270 */
[----:B------:R-:W-:Y:S01]  /*04f0*/  CS2R R16, SRZ ;  /* 0x0000000000107805 */ /* 0x000fe2000001ff00 */
[----:B------:R-:W0:Y:S01]  /*0500*/  LDGDEPBAR ;  /* 0x00000000000079af */ /* 0x000e220000000000 */
[----:B------:R-:W-:-:S02]  /*0510*/  ISETP.LT.AND P1, PT, R2, UR10, !P1 ;  /* 0x0000000a02007c0c */ /* 0x000fc4000cf21270 */
[----:B-1----:R-:W-:Y:S02]  /*0520*/  CS2R R8, SRZ ;  /* 0x0000000000087805 */ /* 0x002fe4000001ff00 */
[----:B--2---:R-:W-:Y:S01]  /*0530*/  CS2R R10, SRZ ;  /* 0x00000000000a7805 */ /* 0x004fe2000001ff00 */
[----:B------:R-:W-:-:S04]  /*0540*/  DEPBAR.LE SB0, 0x0 ;  /* 0x000080000000791a */ /* 0x000fc80000000000 */
[----:B------:R-:W-:Y:S06]  /*0550*/  BAR.SYNC.DEFER_BLOCKING 0x0 ;  /* 0x0000000000007b1d */ /* 0x000fec0000010000 */
[----:B------:R-:W-:Y:S04]  /*0560*/  @!P0 STS.128 [R5], RZ ;  /* 0x000000ff05008388 */ /* 0x000fe80000000c00 */
[----:B------:R1:W-:Y:S02]  /*0570*/  @!P1 STS.128 [R19], RZ ;  /* 0x000000ff13009388 */ /* 0x0003e40000000c00 */
[----:B-1----:R-:W-:Y:S01]  /*0580*/  CS2R R18, SRZ ;  /* 0x0000000000127805 */ /* 0x002fe2000001ff00 */
[----:B------:R-:W-:Y:S06]  /*0590*/  BAR.SYNC.DEFER_BLOCKING 0x0 ;  /* 0x0000000000007b1d */ /* 0x000fec0000010000 */
[----:B------:R-:W-:Y:S05]  /*05a0*/  BRA.U !UP0, `(.L_x_0) ;  /* 0x0000000908587547 */ /* 0x000fea000b800000 */
[----:B------:R-:W-:Y:S01]  /*05b0*/  VIADD R5, R2, 0x10 ;  /* 0x0000001002057836 */ /* 0x000fe20000000000 */
[----:B------:R-:W1:Y:S01]  /*05c0*/  LDCU UR12, c[0x0][0x398] ;  /* 0x00007300ff0c77ac */ /* 0x000e620008000800 */
[----:B------:R-:W-:Y:S02]  /*05d0*/  IMAD R4, R4, UR10, R7 ;  /* 0x0000000a04047c24 */ /* 0x000fe4000f8e0207 */
[----:B------:R-:W-:Y:S01]  /*05e0*/  IMAD R6, R5, R6, UR4 ;  /* 0x0000000405067e24 */ /* 0x000fe2000f8e0206 */
[----:B------:R-:W2:Y:S01]  /*05f0*/  LDCU UR13, c[0x0][0x39c] ;  /* 0x00007380ff0d77ac */ /* 0x000ea20008000800 */
[----:B------:R-:W-:Y:S02]  /*0600*/  IMAD.MOV.U32 R5, RZ, RZ, RZ ;  /* 0x000000ffff057224 */ /* 0x000fe400078e00ff */
[----:B------:R-:W-:Y:S01]  /*0610*/  IMAD.IADD R3, R3, 0x1, R6 ;  /* 0x0000000103037824 */ /* 0x000fe200078e0206 */
[----:B------:R-:W3:Y:S01]  /*0620*/  LDCU UR11, c[0x0][0x3a0] ;  /* 0x00007400ff0b77ac */ /* 0x000ee20008000800 */
[----:B------:R-:W-:Y:S01]  /*0630*/  IMAD.MOV.U32 R71, RZ, RZ, RZ ;  /* 0x000000ffff477224 */ /* 0x000fe200078e00ff */
[----:B------:R-:W-:-:S06]  /*0640*/  UMOV UR6, 0x17 ;  /* 0x0000001700067882 */ /* 0x000fcc0000000000 */
.L_x_5:
[----:B------:R-:W-:Y:S01]  /*0650*/  UIADD3 UR7, UPT, UPT, UR6, -0x7, URZ ;  /* 0xfffffff906077890 */ /* 0x000fe2000fffe0ff */
[----:B------:R-:W-:-:S03]  /*0660*/  LOP3.LUT R6, R5, 0x1, RZ, 0x3c, !PT ;  /* 0x0000000105067812 */ /* 0x000fc600078e3cff */
[----:B---3--:R-:W-:-:S09]  /*0670*/  UISETP.GE.AND UP0, UPT, UR7, UR11, UPT ;  /* 0x0000000b0700728c */ /* 0x008fd2000bf06270 */
[----:B-1----:R-:W-:Y:S05]  /*0680*/  BRA.U UP0, `(.L_x_1) ;  /* 0x0000000100c07547 */ /* 0x002fea000b800000 */
[----:B------:R-:W3:Y:S01]  /*0690*/  S2R R0, SR_TID.X ;  /* 0x0000000000007919 */ /* 0x000ee20000002100 */
[----:B------:R-:W-:Y:S01]  /*06a0*/  VIADD R74, R7, 0x17 ;  /* 0x00000017074a7836 */ /* 0x000fe20000000000 */
[----:B------:R-:W-:Y:S01]  /*06b0*/  BSSY.RECONVERGENT B0, `(.L_x_2) ;  /* 0x000002c000007945 */ /* 0x000fe20003800200 */
[----:B------:R-:W4:Y:S03]  /*06c0*/  S2R R72, SR_CTAID.Y ;  /* 0x0000000000487919 */ /* 0x000f260000002600 */
[----:B------:R-:W-:Y:S01]  /*06d0*/  ISETP.GE.AND P0, PT, R74, UR11, PT ;  /* 0x0000000b4a007c0c */ /* 0x000fe2000bf06270 */
[----:B------:R-:W5:Y:S01]  /*06e0*/  S2R R75, SR_CTAID.X ;  /* 0x00000000004b7919 */ /* 0x000f620000002500 */
[----:B---3--:R-:W-:Y:S01]  /*06f0*/  SHF.R.U32.HI R73, RZ, 0x1, R0 ;  /* 0x00000001ff497819 */ /* 0x008fe20000011600 */
[----:B------:R-:W-:-:S04]  /*0700*/  IMAD.SHL.U32 R74, R0, 0x8, RZ ;  /* 0x00000008004a7824 */ /* 0x000fc800078e00ff */
[----:B----4-:R-:W-:Y:S01]  /*0710*/  IMAD R72, R72, 0x80, R73 ;  /* 0x0000008048487824 */ /* 0x010fe200078e0249 */
[----:B------:R-:W-:-:S04]  /*0720*/  LOP3.LUT R74, R74, 0x78, RZ, 0xc0, !PT ;  /* 0x000000784a4a7812 */ /* 0x000fc800078ec0ff */
[----:B-1----:R-:W-:Y:S01]  /*0730*/  ISETP.GE.OR P0, PT, R72, UR12, P0 ;  /* 0x0000000c48007c0c */ /* 0x002fe20008706670 */
[----:B-----5:R-:W-:-:S04]  /*0740*/  IMAD R74, R75, 0x80, R74 ;  /* 0x000000804b4a7824 */ /* 0x020fc800078e024a */
[----:B------:R-:W-:-:S05]  /*0750*/  VIADD R74, R74, 0x7 ;  /* 0x000000074a4a7836 */ /* 0x000fca0000000000 */
[----:B--2---:R-:W-:-:S03]  /*0760*/  ISETP.GE.AND P1, PT, R74, UR13, PT ;  /* 0x0000000d4a007c0c */ /* 0x004fc6000bf26270 */
[----:B------:R-:W1:Y:S01]  /*0770*/  @!P0 S2R R77, SR_CgaCtaId ;  /* 0x00000000004d8919 */ /* 0x000e620000008800 */
[----:B------:R-:W2:Y:S01]  /*0780*/  @!P0 LDC.64 R72, c[0x0][0x380] ;  /* 0x0000e000ff488b82 */ /* 0x000ea20000000a00 */
[----:B------:R-:W-:Y:S01]  /*0790*/  @!P0 IMAD.SHL.U32 R75, R0, 0x10, RZ ;  /* 0x00000010004b8824 */ /* 0x000fe200078e00ff */
[----:B------:R-:W-:-:S04]  /*07a0*/  @!P0 MOV R76, 0x400 ;  /* 0x00000400004c8802 */ /* 0x000fc80000000f00 */
[C---:B------:R-:W-:Y:S02]  /*07b0*/  @!P0 LOP3.LUT R74, R75.reuse, 0x3fe0, RZ, 0xc0, !PT ;  /* 0x00003fe04b4a8812 */ /* 0x040fe400078ec0ff */
[----:B------:R-:W-:Y:S01]  /*07c0*/  @!P0 LOP3.LUT R75, R75, 0x10, RZ, 0xc0, !PT ;  /* 0x000000104b4b8812 */ /* 0x000fe200078ec0ff */
[----:B--2---:R-:W-:Y:S01]  /*07d0*/  @!P0 IMAD.WIDE.U32 R72, R4, 0x2, R72 ;  /* 0x0000000204488825 */ /* 0x004fe200078e0048 */
[----:B-1----:R-:W-:-:S03]  /*07e0*/  @!P0 LEA R77, R77, R76, 0x18 ;  /* 0x0000004c4d4d8211 */ /* 0x002fc600078ec0ff */
[----:B------:R-:W-:Y:S01]  /*07f0*/  VIADD R76, R2, 0x10 ;  /* 0x00000010024c7836 */ /* 0x000fe20000000000 */
[----:B------:R-:W-:-:S04]  /*0800*/  @!P0 IADD3 R75, PT, PT, R75, R77, R74 ;  /* 0x0000004d4b4b8210 */ /* 0x000fc80007ffe04a */
[----:B------:R-:W-:Y:S01]  /*0810*/  ISETP.GE.OR P1, PT, R76, UR11, P1 ;  /* 0x0000000b4c007c0c */ /* 0x000fe20008f26670 */
[----:B------:R-:W-:-:S05]  /*0820*/  @!P0 IMAD R75, R6, 0x1000, R75 ;  /* 0x00001000064b8824 */ /* 0x000fca00078e024b */
[----:B------:R-:W-:Y:S01]  /*0830*/  @!PT LDS RZ, [RZ] ;  /* 0x00000000fffff984 */ /* 0x000fe20000000800 */
[----:B------:R-:W-:Y:S01]  /*0840*/  @!PT LDS RZ, [RZ] ;  /* 0x00000000fffff984 */ /* 0x000fe20000000800 */
[----:B------:R-:W-:Y:S01]  /*0850*/  @!PT LDS RZ, [RZ] ;  /* 0x00000000fffff984 */ /* 0x000fe20000000800 */
[----:B------:R1:W-:Y:S07]  /*0860*/  @!P0 LDGSTS.E.128 [R75], desc[UR8][R72.64+0x20] ;  /* 0x00000020484b8fae */ /* 0x0003ee000b9a1808 */
[----:B------:R-:W-:Y:S05]  /*0870*/  @P1 BRA `(.L_x_3) ;  /* 0x00000000003c1947 */ /* 0x000fea0003800000 */
[----:B------:R-:W2:Y:S01]  /*0880*/  S2UR UR5, SR_CgaCtaId ;  /* 0x00000000000579c3 */ /* 0x000ea20000008800 */
[----:B------:R-:W-:Y:S01]  /*0890*/  UMOV UR4, 0x400 ;  /* 0x0000040000047882 */ /* 0x000fe20000000000 */
[----:B-1----:R-:W-:Y:S01]  /*08a0*/  IMAD.SHL.U32 R75, R0, 0x10, RZ ;  /* 0x00000010004b7824 */ /* 0x002fe200078e00ff */
[----:B------:R-:W-:-:S04]  /*08b0*/  UIADD3 UR4, UPT, UPT, UR4, 0x2000, URZ ;  /* 0x0000200004047890 */ /* 0x000fc8000fffe0ff */
[C---:B------:R-:W-:Y:S01]  /*08c0*/  LOP3.LUT R0, R75.reuse, 0x3f00, RZ, 0xc0, !PT ;  /* 0x00003f004b007812 */ /* 0x040fe200078ec0ff */
[----:B------:R-:W1:Y:S01]  /*08d0*/  LDC.64 R72, c[0x0][0x388] ;  /* 0x0000e200ff487b82 */ /* 0x000e620000000a00 */
[----:B------:R-:W-:Y:S01]  /*08e0*/  LOP3.LUT R75, R75, 0xf0, RZ, 0xc0, !PT ;  /* 0x000000f04b4b7812 */ /* 0x000fe200078ec0ff */
[----:B--2---:R-:W-:-:S06]  /*08f0*/  ULEA UR4, UR5, UR4, 0x18 ;  /* 0x0000000405047291 */ /* 0x004fcc000f8ec0ff */
[----:B------:R-:W-:Y:S01]  /*0900*/  IADD3 R75, PT, PT, R75, UR4, R0 ;  /* 0x000000044b4b7c10 */ /* 0x000fe2000fffe000 */
[----:B-1----:R-:W-:-:S04]  /*0910*/  IMAD.WIDE R72, R3, 0x2, R72 ;  /* 0x0000000203487825 */ /* 0x002fc800078e0248 */
[----:B------:R-:W-:-:S05]  /*0920*/  IMAD R75, R6, 0x1000, R75 ;  /* 0x00001000064b7824 */ /* 0x000fca00078e024b */
[----:B------:R-:W-:Y:S01]  /*0930*/  @!PT LDS RZ, [RZ] ;  /* 0x00000000fffff984 */ /* 0x000fe20000000800 */
[----:B------:R-:W-:Y:S01]  /*0940*/  @!PT LDS RZ, [RZ] ;  /* 0x00000000fffff984 */ /* 0x000fe20000000800 */
[----:B------:R-:W-:Y:S01]  /*0950*/  @!PT LDS RZ, [RZ] ;  /* 0x00000000fffff984 */ /* 0x000fe20000000800 */
[----:B------:R2:W-:Y:S02]  /*0960*/  LDGSTS.E.128 [R75], desc[UR8][R72.64] ;  /* 0x00000000484b7fae */ /* 0x0005e4000b9a1808 */
.L_x_3:
[----:B------:R-:W-:Y:S05]  /*0970*/  BSYNC.RECONVERGENT B0 ;  /* 0x0000000000007941 */ /* 0x000fea0003800200 */
.L_x_2:
[----:B------:R-:W0:Y:S02]  /*0980*/  LDGDEPBAR ;  /* 0x00000000000079af */ /* 0x000e240000000000 */
.L_x_1:
[----:B------:R-:W3:Y:S01]  /*0990*/  S2R R0, SR_TID.X ;  /* 0x0000000000007919 */ /* 0x000ee20000002100 */
[----:B------:R-:W4:Y:S01]  /*09a0*/  S2UR UR5, SR_CgaCtaId ;  /* 0x00000000000579c3 */ /* 0x000f220000008800 */
[----:B------:R-:W-:Y:S02]  /*09b0*/  UMOV UR4, 0x400 ;  /* 0x0000040000047882 */ /* 0x000fe40000000000 */
[----:B----4-:R-:W-:Y:S02]  /*09c0*/  ULEA UR10, UR5, UR4, 0x18 ;  /* 0x00000004050a7291 */ /* 0x010fe4000f8ec0ff */
[----:B------:R-:W-:-:S04]  /*09d0*/  UIADD3 UR4, UPT, UPT, UR4, 0x2000, URZ ;  /* 0x0000200004047890 */ /* 0x000fc8000fffe0ff */
[----:B------:R-:W-:Y:S01]  /*09e0*/  ULEA UR4, UR5, UR4, 0x18 ;  /* 0x0000000405047291 */ /* 0x000fe2000f8ec0ff */
[C---:B---3--:R-:W-:Y:S01]  /*09f0*/  IMAD.SHL.U32 R74, R0.reuse, 0x100, RZ ;  /* 0x00000100004a7824 */ /* 0x048fe200078e00ff */
[----:B------:R-:W-:Y:S01]  /*0a00*/  SHF.R.U32.HI R88, RZ, 0x1, R0 ;  /* 0x00000001ff587819 */ /* 0x000fe20000011600 */
[C---:B-12---:R-:W-:Y:S01]  /*0a10*/  IMAD.SHL.U32 R75, R0.reuse, 0x4, RZ ;  /* 0x00000004004b7824 */ /* 0x046fe200078e00ff */
[----:B------:R-:W-:Y:S02]  /*0a20*/  LOP3.LUT R72, R0, 0x10, RZ, 0xc0, !PT ;  /* 0x0000001000487812 */ /* 0x000fe400078ec0ff */
[----:B------:R-:W-:Y:S02]  /*0a30*/  LOP3.LUT R74, R74, 0xf00, RZ, 0xc0, !PT ;  /* 0x00000f004a4a7812 */ /* 0x000fe400078ec0ff */
[----:B------:R-:W-:Y:S01]  /*0a40*/  LOP3.LUT R73, R0, 0xf, RZ, 0xc0, !PT ;  /* 0x0000000f00497812 */ /* 0x000fe200078ec0ff */
[----:B------:R-:W-:Y:S01]  /*0a50*/  VIADD R72, R72, UR10 ;  /* 0x0000000a48487c36 */ /* 0x000fe20008000000 */
[----:B------:R-:W-:Y:S01]  /*0a60*/  LOP3.LUT R76, R88, 0x1e0, RZ, 0xc0, !PT ;  /* 0x000001e0584c7812 */ /* 0x000fe200078ec0ff */
[----:B------:R-:W-:Y:S01]  /*0a70*/  VIADD R74, R74, UR4 ;  /* 0x000000044a4a7c36 */ /* 0x000fe20008000000 */
[----:B------:R-:W-:Y:S01]  /*0a80*/  LOP3.LUT R75, R75, 0x80, RZ, 0xc0, !PT ;  /* 0x000000804b4b7812 */ /* 0x000fe200078ec0ff */
[C---:B------:R-:W-:Y:S01]  /*0a90*/  IMAD R72, R5.reuse, 0x1000, R72 ;  /* 0x0000100005487824 */ /* 0x040fe200078e0248 */
[----:B------:R-:W-:Y:S01]  /*0aa0*/  LOP3.LUT R73, R76, R73, RZ, 0xfc, !PT ;  /* 0x000000494c497212 */ /* 0x000fe200078efcff */
[----:B------:R-:W-:-:S04]  /*0ab0*/  IMAD R74, R5, 0x1000, R74 ;  /* 0x00001000054a7824 */ /* 0x000fc800078e024a */
[----:B------:R-:W-:Y:S02]  /*0ac0*/  IMAD R90, R73, 0x20, R72 ;  /* 0x00000020495a7824 */ /* 0x000fe400078e0248 */
[----:B------:R-:W-:-:S03]  /*0ad0*/  IMAD.IADD R89, R74, 0x1, R75 ;  /* 0x000000014a597824 */ /* 0x000fc600078e024b */
[----:B------:R-:W-:Y:S04]  /*0ae0*/  LDSM.16.M88.4 R72, [R90] ;  /* 0x000000005a48783b */ /* 0x000fe80000000200 */
[----:B------:R-:W1:Y:S04]  /*0af0*/  LDSM.16.MT88.2 R80, [R89] ;  /* 0x000000005950783b */ /* 0x000e680000004100 */
[----:B------:R-:W2:Y:S04]  /*0b00*/  LDSM.16.M88.4 R76, [R90+0x200] ;  /* 0x000200005a4c783b */ /* 0x000ea80000000200 */
[----:B------:R-:W3:Y:S04]  /*0b10*/  LDSM.16.MT88.2 R82, [R89+0x10] ;  /* 0x000010005952783b */ /* 0x000ee80000004100 */
[----:B------:R-:W4:Y:S04]  /*0b20*/  LDSM.16.MT88.2 R84, [R89+0x20] ;  /* 0x000020005954783b */ /* 0x000f280000004100 */
[----:B------:R-:W5:Y:S01]  /*0b30*/  LDSM.16.MT88.2 R86, [R89+0x30] ;  /* 0x000030005956783b */ /* 0x000f620000004100 */
[-C--:B-1----:R-:W-:Y:S08]  /*0b40*/  HMMA.16816.F32 R8, R72, R80.reuse, R8 ;  /* 0x000000504808723c */ /* 0x082ff00000001808 */
[----:B--2---:R-:W-:Y:S01]  /*0b50*/  HMMA.16816.F32 R40, R76, R80, R40 ;  /* 0x000000504c28723c */ /* 0x004fe20000001828 */
[----:B------:R-:W1:Y:S07]  /*0b60*/  LDSM.16.MT88.2 R80, [R89+0x40] ;  /* 0x000040005950783b */ /* 0x000e6e0000004100 */
[-C--:B---3--:R-:W-:Y:S08]  /*0b70*/  HMMA.16816.F32 R12, R72, R82.reuse, R12 ;  /* 0x00000052480c723c */ /* 0x088ff0000000180c */
[----:B------:R-:W-:Y:S01]  /*0b80*/  HMMA.16816.F32 R44, R76, R82, R44 ;  /* 0x000000524c2c723c */ /* 0x000fe2000000182c */
[----:B------:R-:W2:Y:S07]  /*0b90*/  LDSM.16.MT88.2 R82, [R89+0x50] ;  /* 0x000050005952783b */ /* 0x000eae0000004100 */
[-C--:B----4-:R-:W-:Y:S08]  /*0ba0*/  HMMA.16816.F32 R16, R72, R84.reuse, R16 ;  /* 0x000000544810723c */ /* 0x090ff00000001810 */
[----:B------:R-:W-:Y:S01]  /*0bb0*/  HMMA.16816.F32 R48, R76, R84, R48 ;  /* 0x000000544c30723c */ /* 0x000fe20000001830 */
[----:B------:R-:W3:Y:S07]  /*0bc0*/  LDSM.16.MT88.2 R84, [R89+0x60] ;  /* 0x000060005954783b */ /* 0x000eee0000004100 */
[-C--:B-----5:R-:W-:Y:S08]  /*0bd0*/  HMMA.16816.F32 R20, R72, R86.reuse, R20 ;  /* 0x000000564814723c */ /* 0x0a0ff00000001814 */
[----:B------:R-:W-:Y:S01]  /*0be0*/  HMMA.16816.F32 R52, R76, R86, R52 ;  /* 0x000000564c34723c */ /* 0x000fe20000001834 */
[----:B------:R-:W4:Y:S07]  /*0bf0*/  LDSM.16.MT88.2 R86, [R89+0x70] ;  /* 0x000070005956783b */ /* 0x000f2e0000004100 */
[C---:B-1----:R-:W-:Y:S08]  /*0c00*/  HMMA.16816.F32 R24, R72.reuse, R80, R24 ;  /* 0x000000504818723c */ /* 0x042ff00000001818 */
[----:B--2---:R-:W-:Y:S08]  /*0c10*/  HMMA.16816.F32 R28, R72, R82, R28 ;  /* 0x00000052481c723c */ /* 0x004ff0000000181c */
[----:B------:R-:W-:Y:S08]  /*0c20*/  HMMA.16816.F32 R56, R76, R80, R56 ;  /* 0x000000504c38723c */ /* 0x000ff00000001838 */
[----:B---3--:R-:W-:Y:S08]  /*0c30*/  HMMA.16816.F32 R32, R72, R84, R32 ;  /* 0x000000544820723c */ /* 0x008ff00000001820 */
[----:B------:R-:W-:Y:S08]  /*0c40*/  HMMA.16816.F32 R60, R76, R82, R60 ;  /* 0x000000524c3c723c */ /* 0x000ff0000000183c */
[----:B----4-:R-:W-:Y:S08]  /*0c50*/  HMMA.16816.F32 R36, R72, R86, R36 ;  /* 0x000000564824723c */ /* 0x010ff00000001824 */
[C---:B------:R-:W-:Y:S08]  /*0c60*/  HMMA.16816.F32 R64, R76.reuse, R84, R64 ;  /* 0x000000544c40723c */ /* 0x040ff00000001840 */
[----:B------:R-:W-:Y:S01]  /*0c70*/  HMMA.16816.F32 R68, R76, R86, R68 ;  /* 0x000000564c44723c */ /* 0x000fe20000001844 */
[----:B------:R-:W-:-:S04]  /*0c80*/  NOP ;  /* 0x0000000000007918 */ /* 0x000fc80000000000 */
[----:B------:R-:W-:-:S15]  /*0c90*/  BRA.U UP0, `(.L_x_4) ;  /* 0x00000001007c7547 */ /* 0x000fde000b800000 */
[----:B------:R-:W1:Y:S01]  /*0ca0*/  S2R R73, SR_CTAID.X ;  /* 0x0000000000497919 */ /* 0x000e620000002500 */
[----:B------:R-:W-:Y:S01]  /*0cb0*/  IMAD.SHL.U32 R72, R0, 0x8, RZ ;  /* 0x0000000800487824 */ /* 0x000fe200078e00ff */
[----:B------:R-:W-:-:S04]  /*0cc0*/  DEPBAR.LE SB0, 0x0 ;  /* 0x000080000000791a */ /* 0x000fc80000000000 */
[----:B------:R-:W2:Y:S01]  /*0cd0*/  S2R R5, SR_CTAID.Y ;  /* 0x0000000000057919 */ /* 0x000ea20000002600 */
[----:B------:R-:W-:-:S05]  /*0ce0*/  LOP3.LUT R72, R72, 0x78, RZ, 0xc0, !PT ;  /* 0x0000007848487812 */ /* 0x000fca00078ec0ff */
[----:B-1----:R-:W-:Y:S02]  /*0cf0*/  IMAD R72, R73, 0x80, R72 ;  /* 0x0000008049487824 */ /* 0x002fe400078e0248 */
[----:B------:R-:W-:Y:S02]  /*0d00*/  VIADD R73, R7, 0x17 ;  /* 0x0000001707497836 */ /* 0x000fe40000000000 */
[----:B------:R-:W-:Y:S02]  /*0d10*/  VIADD R72, R72, 0x7 ;  /* 0x0000000748487836 */ /* 0x000fe40000000000 */
[----:B--2---:R-:W-:Y:S01]  /*0d20*/  IMAD R5, R5, 0x80, R88 ;  /* 0x0000008005057824 */ /* 0x004fe200078e0258 */
[----:B------:R-:W-:Y:S01]  /*0d30*/  BAR.SYNC.DEFER_BLOCKING 0x0 ;  /* 0x0000000000007b1d */ /* 0x000fe20000010000 */
[----:B------:R-:W-:Y:S02]  /*0d40*/  ISETP.GE.AND P0, PT, R73, UR11, PT ;  /* 0x0000000b49007c0c */ /* 0x000fe4000bf06270 */
[----:B------:R-:W-:Y:S01]  /*0d50*/  ISETP.GE.AND P1, PT, R72, UR13, PT ;  /* 0x0000000d48007c0c */ /* 0x000fe2000bf26270 */
[----:B------:R-:W-:Y:S01]  /*0d60*/  VIADD R72, R2, 0x10 ;  /* 0x0000001002487836 */ /* 0x000fe20000000000 */
[----:B------:R-:W-:-:S04]  /*0d70*/  ISETP.LT.AND P0, PT, R5, UR12, !P0 ;  /* 0x0000000c05007c0c */ /* 0x000fc8000c701270 */
[----:B------:R-:W-:-:S09]  /*0d80*/  ISETP.LT.AND P1, PT, R72, UR11, !P1 ;  /* 0x0000000b48007c0c */ /* 0x000fd2000cf21270 */
[----:B------:R-:W-:-:S04]  /*0d90*/  @!P0 IMAD.SHL.U32 R72, R0, 0x10, RZ ;  /* 0x0000001000488824 */ /* 0x000fc800078e00ff */
[----:B------:R-:W-:Y:S01]  /*0da0*/  @!P1 IMAD.SHL.U32 R74, R0, 0x10, RZ ;  /* 0x00000010004a9824 */ /* 0x000fe200078e00ff */
[C---:B------:R-:W-:Y:S02]  /*0db0*/  @!P0 LOP3.LUT R5, R72.reuse, 0x3fe0, RZ, 0xc0, !PT ;  /* 0x00003fe048058812 */ /* 0x040fe400078ec0ff */
[----:B------:R-:W-:Y:S02]  /*0dc0*/  @!P0 LOP3.LUT R72, R72, 0x10, RZ, 0xc0, !PT ;  /* 0x0000001048488812 */ /* 0x000fe400078ec0ff */
[C---:B------:R-:W-:Y:S01]  /*0dd0*/  @!P1 LOP3.LUT R73, R74.reuse, 0x3f00, RZ, 0xc0, !PT ;  /* 0x00003f004a499812 */ /* 0x040fe200078ec0ff */
[----:B------:R-:W-:Y:S01]  /*0de0*/  @!P0 VIADD R5, R5, UR10 ;  /* 0x0000000a05058c36 */ /* 0x000fe20008000000 */
[----:B------:R-:W-:-:S03]  /*0df0*/  @!P1 LOP3.LUT R74, R74, 0xf0, RZ, 0xc0, !PT ;  /* 0x000000f04a4a9812 */ /* 0x000fc600078ec0ff */
[----:B------:R-:W-:Y:S02]  /*0e00*/  @!P1 VIADD R73, R73, UR4 ;  /* 0x0000000449499c36 */ /* 0x000fe40008000000 */
[C---:B------:R-:W-:Y:S02]  /*0e10*/  @!P0 IMAD R5, R6.reuse, 0x1000, R5 ;  /* 0x0000100006058824 */ /* 0x040fe400078e0205 */
[----:B------:R-:W-:Y:S02]  /*0e20*/  @!P1 IMAD R73, R6, 0x1000, R73 ;  /* 0x0000100006499824 */ /* 0x000fe400078e0249 */
[----:B------:R-:W-:Y:S02]  /*0e30*/  @!P0 IMAD.IADD R72, R72, 0x1, R5 ;  /* 0x0000000148488824 */ /* 0x000fe400078e0205 */
[----:B------:R-:W-:Y:S02]  /*0e40*/  @!P1 IMAD.IADD R73, R74, 0x1, R73 ;  /* 0x000000014a499824 */ /* 0x000fe400078e0249 */
[----:B------:R-:W-:Y:S01]  /*0e50*/  IMAD.MOV.U32 R5, RZ, RZ, R6 ;  /* 0x000000ffff057224 */ /* 0x000fe200078e0006 */
[----:B------:R1:W-:Y:S04]  /*0e60*/  @!P0 STS.128 [R72], RZ ;  /* 0x000000ff48008388 */ /* 0x0003e80000000c00 */
[----:B------:R1:W-:Y:S01]  /*0e70*/  @!P1 STS.128 [R73], RZ ;  /* 0x000000ff49009388 */ /* 0x0003e20000000c00 */
[----:B------:R-:W-:Y:S06]  /*0e80*/  BAR.SYNC.DEFER_BLOCKING 0x0 ;  /* 0x0000000000007b1d */ /* 0x000fec0000010000 */
.L_x_4:
[----:B------:R-:W2:Y:S01]  /*0e90*/  LDC R6, c[0x0][0x39c] ;  /* 0x0000e700ff067b82 */ /* 0x000ea20000000800 */
[----:B------:R-:W-:Y:S01]  /*0ea0*/  UISETP.GE.AND UP0, UPT, UR7, UR11, UPT ;  /* 0x0000000b0700728c */ /* 0x000fe2000bf06270 */
[----:B------:R-:W-:Y:S01]  /*0eb0*/  VIADD R4, R4, 0x10 ;  /* 0x0000001004047836 */ /* 0x000fe20000000000 */
[----:B------:R-:W-:Y:S01]  /*0ec0*/  UIADD3 UR6, UPT, UPT, UR6, 0x10, URZ ;  /* 0x0000001006067890 */ /* 0x000fe2000fffe0ff */
[----:B------:R-:W-:Y:S02]  /*0ed0*/  VIADD R7, R7, 0x10 ;  /* 0x0000001007077836 */ /* 0x000fe40000000000 */
[----:B------:R-:W-:Y:S02]  /*0ee0*/  VIADD R2, R2, 0x10 ;  /* 0x0000001002027836 */ /* 0x000fe40000000000 */
[----:B--2---:R-:W-:Y:S02]  /*0ef0*/  IMAD R3, R6, 0x10, R3 ;  /* 0x0000001006037824 */ /* 0x004fe400078e0203 */
[----:B------:R-:W-:Y:S05]  /*0f00*/  BRA.U !UP0, `(.L_x_5) ;  /* 0xfffffff508d07547 */ /* 0x000fea000b83ffff */
.L_x_0:
[----:B------:R-:W2:Y:S01]  /*0f10*/  S2R R4, SR_CTAID.Y ;  /* 0x0000000000047919 */ /* 0x000ea20000002600 */
[----:B------:R-:W-:Y:S01]  /*0f20*/  IMAD.SHL.U32 R2, R0, 0x2, RZ ;  /* 0x0000000200027824 */ /* 0x000fe200078e00ff */
[----:B------:R-:W-:Y:S01]  /*0f30*/  LOP3.LUT R7, R88, 0x1e0, RZ, 0xc0, !PT ;  /* 0x000001e058077812 */ /* 0x000fe200078ec0ff */
[----:B------:R-:W3:Y:S01]  /*0f40*/  LDCU.64 UR4, c[0x0][0x390] ;  /* 0x00007200ff0477ac */ /* 0x000ee20008000a00 */
[----:B-1----:R-:W1:Y:S01]  /*0f50*/  S2R R72, SR_CTAID.X ;  /* 0x0000000000487919 */ /* 0x002e620000002500 */
[----:B------:R-:W-:Y:S01]  /*0f60*/  SHF.R.U32.HI R0, RZ, 0x2, R0 ;  /* 0x00000002ff007819 */ /* 0x000fe20000011600 */
[----:B------:R-:W-:Y:S01]  /*0f70*/  BSSY.RECONVERGENT B0, `(.L_x_6) ;  /* 0x0000037000007945 */ /* 0x000fe20003800200 */
[----:B------:R-:W-:Y:S01]  /*0f80*/  LOP3.LUT R3, R2, 0x40, RZ, 0xc0, !PT ;  /* 0x0000004002037812 */ /* 0x000fe200078ec0ff */
[----:B------:R-:W4:Y:S01]  /*0f90*/  LDCU UR6, c[0x0][0x398] ;  /* 0x00007300ff0677ac */ /* 0x000f220008000800 */
[----:B------:R-:W-:Y:S02]  /*0fa0*/  LOP3.LUT R0, R0, 0x7, RZ, 0xc0, !PT ;  /* 0x0000000700007812 */ /* 0x000fe400078ec0ff */
[----:B------:R-:W-:Y:S01]  /*0fb0*/  LOP3.LUT R2, R2, 0x6, RZ, 0xc0, !PT ;  /* 0x0000000602027812 */ /* 0x000fe200078ec0ff */
[----:B--2---:R-:W-:-:S02]  /*0fc0*/  IMAD R7, R4, 0x80, R7 ;  /* 0x0000008004077824 */ /* 0x004fc400078e0207 */
[----:B-1----:R-:W-:Y:S02]  /*0fd0*/  IMAD R3, R72, 0x80, R3 ;  /* 0x0000008048037824 */ /* 0x002fe400078e0203 */
[----:B------:R-:W-:Y:S02]  /*0fe0*/  IMAD.IADD R7, R7, 0x1, R0 ;  /* 0x0000000107077824 */ /* 0x000fe400078e0200 */
[----:B------:R-:W-:Y:S02]  /*0ff0*/  IMAD.IADD R0, R3, 0x1, R2 ;  /* 0x0000000103007824 */ /* 0x000fe400078e0202 */
[----:B------:R-:W-:Y:S02]  /*1000*/  IMAD R83, R7, R6, RZ ;  /* 0x0000000607537224 */ /* 0x000fe400078e02ff */
[----:B------:R-:W-:Y:S02]  /*1010*/  VIADD R5, R0, 0x11 ;  /* 0x0000001100057836 */ /* 0x000fe40000000000 */
[----:B------:R-:W-:-:S02]  /*1020*/  IMAD R87, R6, 0x8, R83 ;  /* 0x0000000806577824 */ /* 0x000fc400078e0253 */
[C---:B------:R-:W-:Y:S01]  /*1030*/  VIADD R73, R0.reuse, 0x19 ;  /* 0x0000001900497836 */ /* 0x040fe20000000000 */
[-C--:B------:R-:W-:Y:S01]  /*1040*/  ISETP.GE.AND P6, PT, R5, R6.reuse, PT ;  /* 0x000000060500720c */ /* 0x080fe20003fc6270 */
[C---:B------:R-:W-:Y:S01]  /*1050*/  VIADD R3, R0.reuse, 0x9 ;  /* 0x0000000900037836 */ /* 0x040fe20000000000 */
[C---:B------:R-:W-:Y:S01]  /*1060*/  IADD3 R5, P4, PT, R0.reuse, R87, RZ ;  /* 0x0000005700057210 */ /* 0x040fe20007f9e0ff */
[----:B------:R-:W-:Y:S01]  /*1070*/  VIADD R85, R0, 0x1 ;  /* 0x0000000100557836 */ /* 0x000fe20000000000 */
[----:B------:R-:W-:Y:S01]  /*1080*/  ISETP.GE.AND P1, PT, R73, R6, PT ;  /* 0x000000064900720c */ /* 0x000fe20003f26270 */
[C---:B------:R-:W-:Y:S01]  /*1090*/  IMAD R81, R6.reuse, 0x10, R83 ;  /* 0x0000001006517824 */ /* 0x040fe200078e0253 */
[----:B------:R-:W-:Y:S01]  /*10a0*/  LEA.HI.X.SX32 R72, R87, RZ, 0x1, P4 ;  /* 0x000000ff57487211 */ /* 0x000fe200020f0eff */
[----:B------:R-:W-:Y:S01]  /*10b0*/  VIADD R80, R7, 0x8 ;  /* 0x0000000807507836 */ /* 0x000fe20000000000 */
[----:B---3--:R-:W-:Y:S01]  /*10c0*/  LEA R4, P4, R5, UR4, 0x2 ;  /* 0x0000000405047c11 */ /* 0x008fe2000f8810ff */
[----:B------:R-:W-:Y:S01]  /*10d0*/  IMAD R79, R6, 0x8, R81 ;  /* 0x00000008064f7824 */ /* 0x000fe200078e0251 */
[----:B------:R-:W-:-:S02]  /*10e0*/  IADD3 R73, P2, PT, R0, R83, RZ ;  /* 0x0000005300497210 */ /* 0x000fc40007f5e0ff */
[-C--:B------:R-:W-:Y:S01]  /*10f0*/  ISETP.GE.AND P0, PT, R3, R6.reuse, PT ;  /* 0x000000060300720c */ /* 0x080fe20003f06270 */
[----:B------:R-:W-:Y:S01]  /*1100*/  VIADD R3, R0, 0x21 ;  /* 0x0000002100037836 */ /* 0x000fe20000000000 */
[----:B------:R-:W-:Y:S02]  /*1110*/  LEA.HI.X R5, R5, UR5, R72, 0x2, P4 ;  /* 0x0000000505057c11 */ /* 0x000fe4000a0f1448 */
[----:B------:R-:W-:Y:S02]  /*1120*/  LEA.HI.X.SX32 R74, R83, RZ, 0x1, P2 ;  /* 0x000000ff534a7211 */ /* 0x000fe400010f0eff */
[----:B------:R-:W-:Y:S02]  /*1130*/  LEA R2, P3, R73, UR4, 0x2 ;  /* 0x0000000449027c11 */ /* 0x000fe4000f8610ff */
[-C--:B------:R-:W-:Y:S02]  /*1140*/  ISETP.GE.AND P4, PT, R85, R6.reuse, PT ;  /* 0x000000065500720c */ /* 0x080fe40003f86270 */
[----:B------:R-:W-:-:S02]  /*1150*/  ISETP.GE.AND P2, PT, R3, R6, PT ;  /* 0x000000060300720c */ /* 0x000fc40003f46270 */
[----:B------:R-:W-:Y:S01]  /*1160*/  LEA.HI.X R3, R73, UR5, R74, 0x2, P3 ;  /* 0x0000000549037c11 */ /* 0x000fe200098f144a */
[C---:B------:R-:W-:Y:S01]  /*1170*/  VIADD R73, R0.reuse, 0x29 ;  /* 0x0000002900497836 */ /* 0x040fe20000000000 */
[----:B----4-:R-:W-:Y:S02]  /*1180*/  ISETP.LT.AND P4, PT, R7, UR6, !P4 ;  /* 0x0000000607007c0c */ /* 0x010fe4000e781270 */
[C---:B------:R-:W-:Y:S02]  /*1190*/  IADD3 R74, P5, PT, R0.reuse, R81, RZ ;  /* 0x00000051004a7210 */ /* 0x040fe40007fbe0ff */
[----:B------:R-:W-:Y:S02]  /*11a0*/  IADD3 R75, P3, PT, R0, R79, RZ ;  /* 0x0000004f004b7210 */ /* 0x000fe40007f7e0ff */
[----:B------:R-:W-:Y:S02]  /*11b0*/  LEA.HI.X.SX32 R77, R81, RZ, 0x1, P5 ;  /* 0x000000ff514d7211 */ /* 0x000fe400028f0eff */
[----:B------:R-:W-:-:S02]  /*11c0*/  LEA R72, P5, R74, UR4, 0x2 ;  /* 0x000000044a487c11 */ /* 0x000fc4000f8a10ff */
[----:B------:R-:W-:Y:S02]  /*11d0*/  LEA.HI.X.SX32 R76, R79, RZ, 0x1, P3 ;  /* 0x000000ff4f4c7211 */ /* 0x000fe400018f0eff */
[----:B------:R-:W-:Y:S02]  /*11e0*/  ISETP.GE.AND P3, PT, R73, R6, PT ;  /* 0x000000064900720c */ /* 0x000fe40003f66270 */
[----:B------:R-:W-:Y:S02]  /*11f0*/  LEA.HI.X R73, R74, UR5, R77, 0x2, P5 ;  /* 0x000000054a497c11 */ /* 0x000fe4000a8f144d */
[C---:B------:R-:W-:Y:S02]  /*1200*/  LEA R74, P5, R75.reuse, UR4, 0x2 ;  /* 0x000000044b4a7c11 */ /* 0x040fe4000f8a10ff */
[----:B------:R-:W-:Y:S02]  /*1210*/  P2R R78, PR, RZ, 0x40 ;  /* 0x00000040ff4e7803 */ /* 0x000fe40000000000 */
[----:B------:R-:W-:Y:S01]  /*1220*/  LEA.HI.X R75, R75, UR5, R76, 0x2, P5 ;  /* 0x000000054b4b7c11 */ /* 0x000fe2000a8f144c */
[----:B------:R-:W-:Y:S08]  /*1230*/  @!P4 BRA `(.L_x_7) ;  /* 0x000000000028c947 */ /* 0x000ff00003800000 */
[----:B------:R-:W1:Y:S01]  /*1240*/  LDC.64 R76, c[0x0][0x390] ;  /* 0x0000e400ff4c7b82 */ /* 0x000e620000000a00 */
[----:B------:R-:W-:Y:S01]  /*1250*/  ISETP.GE.AND P4, PT, R80, UR6, PT ;  /* 0x0000000650007c0c */ /* 0x000fe2000bf86270 */
[----:B------:R-:W-:-:S12]  /*1260*/  IMAD.IADD R83, R0, 0x1, R83 ;  /* 0x0000000100537824 */ /* 0x000fd800078e0253 */
[----:B------:R-:W-:Y:S02]  /*1270*/  @!P4 IMAD.IADD R87, R0, 0x1, R87 ;  /* 0x000000010057c824 */ /* 0x000fe400078e0257 */
[----:B-1----:R-:W-:-:S04]  /*1280*/  IMAD.WIDE R82, R83, 0x4, R76 ;  /* 0x0000000453527825 */ /* 0x002fc800078e024c */
[----:B------:R-:W-:Y:S01]  /*1290*/  @!P4 IMAD.WIDE R76, R87, 0x4, R76 ;  /* 0x00000004574cc825 */ /* 0x000fe200078e024c */
[----:B------:R1:W-:Y:S04]  /*12a0*/  STG.E desc[UR8][R82.64], R8 ;  /* 0x0000000852007986 */ /* 0x0003e8000c101908 */
[----:B------:R1:W-:Y:S04]  /*12b0*/  STG.E desc[UR8][R82.64+0x4], R9 ;  /* 0x0000040952007986 */ /* 0x0003e8000c101908 */
[----:B------:R1:W-:Y:S04]  /*12c0*/  @!P4 STG.E desc[UR8][R76.64], R10 ;  /* 0x0000000a4c00c986 */ /* 0x0003e8000c101908 */
[----:B------:R1:W-:Y:S02]  /*12d0*/  @!P4 STG.E desc[UR8][R76.64+0x4], R11 ;  /* 0x0000040b4c00c986 */ /* 0x0003e4000c101908 */
.L_x_7:
[----:B------:R-:W-:Y:S05]  /*12e0*/  BSYNC.RECONVERGENT B0 ;  /* 0x0000000000007941 */ /* 0x000fea0003800200 */
.L_x_6:
[C---:B------:R-:W-:Y:S01]  /*12f0*/  ISETP.GE.OR P5, PT, R7.reuse, UR6, P0 ;  /* 0x0000000607007c0c */ /* 0x040fe200087a6670 */
[----:B------:R-:W-:Y:S01]  /*1300*/  BSSY.RECONVERGENT B0, `(.L_x_8) ;  /* 0x0000008000007945 */ /* 0x000fe20003800200 */
[----:B------:R-:W-:-:S11]  /*1310*/  ISETP.GE.OR P4, PT, R7, UR6, P6 ;  /* 0x0000000607007c0c */ /* 0x000fd6000b786670 */
[----:B------:R-:W-:Y:S05]  /*1320*/  @P5 BRA `(.L_x_9) ;  /* 0x0000000000145947 */ /* 0x000fea0003800000 */
[----:B------:R-:W-:Y:S01]  /*1330*/  ISETP.GE.AND P5, PT, R80, UR6, PT ;  /* 0x0000000650007c0c */ /* 0x000fe2000bfa6270 */
[----:B------:R2:W-:Y:S04]  /*1340*/  STG.E desc[UR8][R2.64+0x20], R12 ;  /* 0x0000200c02007986 */ /* 0x0005e8000c101908 */
[----:B------:R2:W-:Y:S08]  /*1350*/  STG.E desc[UR8][R2.64+0x24], R13 ;  /* 0x0000240d02007986 */ /* 0x0005f0000c101908 */
[----:B------:R2:W-:Y:S04]  /*1360*/  @!P5 STG.E desc[UR8][R4.64+0x20], R14 ;  /* 0x0000200e0400d986 */ /* 0x0005e8000c101908 */
[----:B------:R2:W-:Y:S02]  /*1370*/  @!P5 STG.E desc[UR8][R4.64+0x24], R15 ;  /* 0x0000240f0400d986 */ /* 0x0005e4000c101908 */
.L_x_9:
[----:B------:R-:W-:Y:S05]  /*1380*/  BSYNC.RECONVERGENT B0 ;  /* 0x0000000000007941 */ /* 0x000fea0003800200 */
.L_x_8:
[----:B------:R-:W-:Y:S04]  /*1390*/  BSSY.RECONVERGENT B0, `(.L_x_10) ;  /* 0x0000007000007945 */ /* 0x000fe80003800200 */
[----:B------:R-:W-:Y:S05]  /*13a0*/  @P4 BRA `(.L_x_11) ;  /* 0x0000000000144947 */ /* 0x000fea0003800000 */
[----:B------:R-:W-:Y:S01]  /*13b0*/  ISETP.GE.AND P4, PT, R80, UR6, PT ;  /* 0x0000000650007c0c */ /* 0x000fe2000bf86270 */
[----:B------:R3:W-:Y:S04]  /*13c0*/  STG.E desc[UR8][R2.64+0x40], R16 ;  /* 0x0000401002007986 */ /* 0x0007e8000c101908 */
[----:B------:R3:W-:Y:S08]  /*13d0*/  STG.E desc[UR8][R2.64+0x44], R17 ;  /* 0x0000441102007986 */ /* 0x0007f0000c101908 */
[----:B------:R3:W-:Y:S04]  /*13e0*/  @!P4 STG.E desc[UR8][R4.64+0x40], R18 ;  /* 0x000040120400c986 */ /* 0x0007e8000c101908 */
[----:B------:R3:W-:Y:S02]  /*13f0*/  @!P4 STG.E desc[UR8][R4.64+0x44], R19 ;  /* 0x000044130400c986 */ /* 0x0007e4000c101908 */
.L_x_11:
[----:B------:R-:W-:Y:S05]  /*1400*/  BSYNC.RECONVERGENT B0 ;  /* 0x0000000000007941 */ /* 0x000fea0003800200 */
.L_x_10:
[C---:B------:R-:W-:Y:S01]  /*1410*/  ISETP.GE.OR P5, PT, R7.reuse, UR6, P1 ;  /* 0x0000000607007c0c */ /* 0x040fe20008fa6670 */
[----:B------:R-:W-:Y:S01]  /*1420*/  BSSY.RECONVERGENT B0, `(.L_x_12) ;  /* 0x0000009000007945 */ /* 0x000fe20003800200 */
[----:B------:R-:W-:Y:S01]  /*1430*/  ISETP.GE.OR P4, PT, R7, UR6, P2 ;  /* 0x0000000607007c0c */ /* 0x000fe20009786670 */
[----:B-1----:R-:W-:-:S10]  /*1440*/  VIADD R9, R0, 0x31 ;  /* 0x0000003100097836 */ /* 0x002fd40000000000 */
[----:B------:R-:W-:Y:S05]  /*1450*/  @P5 BRA `(.L_x_13) ;  /* 0x0000000000145947 */ /* 0x000fea0003800000 */
[----:B------:R-:W-:Y:S01]  /*1460*/  ISETP.GE.AND P5, PT, R80, UR6, PT ;  /* 0x0000000650007c0c */ /* 0x000fe2000bfa6270 */
[----:B------:R1:W-:Y:S04]  /*1470*/  STG.E desc[UR8][R2.64+0x60], R20 ;  /* 0x0000601402007986 */ /* 0x0003e8000c101908 */
[----:B------:R1:W-:Y:S08]  /*1480*/  STG.E desc[UR8][R2.64+0x64], R21 ;  /* 0x0000641502007986 */ /* 0x0003f0000c101908 */
[----:B------:R1:W-:Y:S04]  /*1490*/  @!P5 STG.E desc[UR8][R4.64+0x60], R22 ;  /* 0x000060160400d986 */ /* 0x0003e8000c101908 */
[----:B------:R1:W-:Y:S02]  /*14a0*/  @!P5 STG.E desc[UR8][R4.64+0x64], R23 ;  /* 0x000064170400d986 */ /* 0x0003e4000c101908 */
.L_x_13:
[----:B------:R-:W-:Y:S05]  /*14b0*/  BSYNC.RECONVERGENT B0 ;  /* 0x0000000000007941 */ /* 0x000fea0003800200 */
.L_x_12:
[----:B------:R-:W-:Y:S04]  /*14c0*/  BSSY.RECONVERGENT B0, `(.L_x_14) ;  /* 0x0000007000007945 */ /* 0x000fe80003800200 */
[----:B------:R-:W-:Y:S05]  /*14d0*/  @P4 BRA `(.L_x_15) ;  /* 0x0000000000144947 */ /* 0x000fea0003800000 */
[----:B------:R-:W-:Y:S01]  /*14e0*/  ISETP.GE.AND P4, PT, R80, UR6, PT ;  /* 0x0000000650007c0c */ /* 0x000fe2000bf86270 */
[----:B------:R4:W-:Y:S04]  /*14f0*/  STG.E desc[UR8][R2.64+0x80], R24 ;  /* 0x0000801802007986 */ /* 0x0009e8000c101908 */
[----:B------:R4:W-:Y:S08]  /*1500*/  STG.E desc[UR8][R2.64+0x84], R25 ;  /* 0x0000841902007986 */ /* 0x0009f0000c101908 */
[----:B------:R4:W-:Y:S04]  /*1510*/  @!P4 STG.E desc[UR8][R4.64+0x80], R26 ;  /* 0x0000801a0400c986 */ /* 0x0009e8000c101908 */
[----:B------:R4:W-:Y:S02]  /*1520*/  @!P4 STG.E desc[UR8][R4.64+0x84], R27 ;  /* 0x0000841b0400c986 */ /* 0x0009e4000c101908 */
.L_x_15:
[----:B------:R-:W-:Y:S05]  /*1530*/  BSYNC.RECONVERGENT B0 ;  /* 0x0000000000007941 */ /* 0x000fea0003800200 */
.L_x_14:
[----:B------:R-:W-:Y:S01]  /*1540*/  ISETP.GE.OR P5, PT, R7, UR6, P3 ;  /* 0x0000000607007c0c */ /* 0x000fe20009fa6670 */
[----:B------:R-:W-:Y:S01]  /*1550*/  BSSY.RECONVERGENT B0, `(.L_x_16) ;  /* 0x0000008000007945 */ /* 0x000fe20003800200 */
[----:B------:R-:W-:-:S11]  /*1560*/  ISETP.GE.AND P4, PT, R9, R6, PT ;  /* 0x000000060900720c */ /* 0x000fd60003f86270 */
[----:B------:R-:W-:Y:S05]  /*1570*/  @P5 BRA `(.L_x_17) ;  /* 0x0000000000145947 */ /* 0x000fea0003800000 */
[----:B------:R-:W-:Y:S01]  /*1580*/  ISETP.GE.AND P5, PT, R80, UR6, PT ;  /* 0x0000000650007c0c */ /* 0x000fe2000bfa6270 */
[----:B------:R5:W-:Y:S04]  /*1590*/  STG.E desc[UR8][R2.64+0xa0], R28 ;  /* 0x0000a01c02007986 */ /* 0x000be8000c101908 */
[----:B------:R5:W-:Y:S08]  /*15a0*/  STG.E desc[UR8][R2.64+0xa4], R29 ;  /* 0x0000a41d02007986 */ /* 0x000bf0000c101908 */
[----:B------:R5:W-:Y:S04]  /*15b0*/  @!P5 STG.E desc[UR8][R4.64+0xa0], R30 ;  /* 0x0000a01e0400d986 */ /* 0x000be8000c101908 */
[----:B------:R5:W-:Y:S02]  /*15c0*/  @!P5 STG.E desc[UR8][R4.64+0xa4], R31 ;  /* 0x0000a41f0400d986 */ /* 0x000be4000c101908 */
.L_x_17:
[----:B------:R-:W-:Y:S05]  /*15d0*/  BSYNC.RECONVERGENT B0 ;  /* 0x0000000000007941 */ /* 0x000fea0003800200 */
.L_x_16:
[----:B------:R-:W-:Y:S01]  /*15e0*/  ISETP.GE.OR P5, PT, R7, UR6, P4 ;  /* 0x0000000607007c0c */ /* 0x000fe2000a7a6670 */
[----:B------:R-:W-:Y:S01]  /*15f0*/  BSSY.RECONVERGENT B0, `(.L_x_18) ;  /* 0x0000008000007945 */ /* 0x000fe20003800200 */
[----:B------:R-:W-:-:S11]  /*1600*/  VIADD R9, R0, 0x39 ;  /* 0x0000003900097836 */ /* 0x000fd60000000000 */
[----:B------:R-:W-:Y:S05]  /*1610*/  @P5 BRA `(.L_x_19) ;  /* 0x0000000000145947 */ /* 0x000fea0003800000 */
[----:B------:R-:W-:Y:S01]  /*1620*/  ISETP.GE.AND P5, PT, R80, UR6, PT ;  /* 0x0000000650007c0c */ /* 0x000fe2000bfa6270 */
[----:B------:R1:W-:Y:S04]  /*1630*/  STG.E desc[UR8][R2.64+0xc0], R32 ;  /* 0x0000c02002007986 */ /* 0x0003e8000c101908 */
[----:B------:R1:W-:Y:S08]  /*1640*/  STG.E desc[UR8][R2.64+0xc4], R33 ;  /* 0x0000c42102007986 */ /* 0x0003f0000c101908 */
[----:B------:R1:W-:Y:S04]  /*1650*/  @!P5 STG.E desc[UR8][R4.64+0xc0], R34 ;  /* 0x0000c0220400d986 */ /* 0x0003e8000c101908 */
[----:B------:R1:W-:Y:S02]  /*1660*/  @!P5 STG.E desc[UR8][R4.64+0xc4], R35 ;  /* 0x0000c4230400d986 */ /* 0x0003e4000c101908 */
.L_x_19:
[----:B------:R-:W-:Y:S05]  /*1670*/  BSYNC.RECONVERGENT B0 ;  /* 0x0000000000007941 */ /* 0x000fea0003800200 */
.L_x_18:
[----:B------:R-:W-:Y:S01]  /*1680*/  ISETP.GE.AND P5, PT, R9, R6, PT ;  /* 0x000000060900720c */ /* 0x000fe20003fa6270 */
[----:B------:R-:W-:Y:S03]  /*1690*/  BSSY.RECONVERGENT B0, `(.L_x_20) ;  /* 0x0000008000007945 */ /* 0x000fe60003800200 */
[----:B------:R-:W-:-:S13]  /*16a0*/  ISETP.GE.OR P6, PT, R7, UR6, P5 ;  /* 0x0000000607007c0c */ /* 0x000fda000afc6670 */
[----:B------:R-:W-:Y:S05]  /*16b0*/  @P6 BRA `(.L_x_21) ;  /* 0x0000000000146947 */ /* 0x000fea0003800000 */
[----:B------:R-:W-:Y:S01]  /*16c0*/  ISETP.GE.AND P6, PT, R80, UR6, PT ;  /* 0x0000000650007c0c */ /* 0x000fe2000bfc6270 */
[----:B------:R1:W-:Y:S04]  /*16d0*/  STG.E desc[UR8][R2.64+0xe0], R36 ;  /* 0x0000e02402007986 */ /* 0x0003e8000c101908 */
[----:B------:R1:W-:Y:S08]  /*16e0*/  STG.E desc[UR8][R2.64+0xe4], R37 ;  /* 0x0000e42502007986 */ /* 0x0003f0000c101908 */
[----:B------:R1:W-:Y:S04]  /*16f0*/  @!P6 STG.E desc[UR8][R4.64+0xe0], R38 ;  /* 0x0000e0260400e986 */ /* 0x0003e8000c101908 */
[----:B------:R1:W-:Y:S02]  /*1700*/  @!P6 STG.E desc[UR8][R4.64+0xe4], R39 ;  /* 0x0000e4270400e986 */ /* 0x0003e4000c101908 */
.L_x_21:
[----:B------:R-:W-:Y:S05]  /*1710*/  BSYNC.RECONVERGENT B0 ;  /* 0x0000000000007941 */ /* 0x000fea0003800200 */
.L_x_20:
[----:B-12345:R-:W-:Y:S01]  /*1720*/  VIADD R2, R7, 0x10 ;  /* 0x0000001007027836 */ /* 0x03efe20000000000 */
[----:B------:R-:W-:Y:S01]  /*1730*/  ISETP.GE.AND P6, PT, R85, R6, PT ;  /* 0x000000065500720c */ /* 0x000fe20003fc6270 */
[----:B------:R-:W-:Y:S01]  /*1740*/  BSSY.RECONVERGENT B0, `(.L_x_22) ;  /* 0x0000017000007945 */ /* 0x000fe20003800200 */
[----:B------:R-:W-:Y:S02]  /*1750*/  VIADD R7, R7, 0x18 ;  /* 0x0000001807077836 */ /* 0x000fe40000000000 */
[C---:B------:R-:W-:Y:S02]  /*1760*/  ISETP.GE.OR P6, PT, R2.reuse, UR6, P6 ;  /* 0x0000000602007c0c */ /* 0x040fe4000b7c6670 */
[C---:B------:R-:W-:Y:S02]  /*1770*/  ISETP.GE.OR P0, PT, R2.reuse, UR6, P0 ;  /* 0x0000000602007c0c */ /* 0x040fe40008706670 */
[----:B------:R-:W-:Y:S02]  /*1780*/  ISETP.GE.OR P1, PT, R2, UR6, P1 ;  /* 0x0000000602007c0c */ /* 0x000fe40008f26670 */
[----:B------:R-:W-:-:S02]  /*1790*/  P2R R6, PR, RZ, 0x1 ;  /* 0x00000001ff067803 */ /* 0x000fc40000000000 */
[----:B------:R-:W-:Y:S02]  /*17a0*/  ISETP.NE.AND P0, PT, R78, RZ, PT ;  /* 0x000000ff4e00720c */ /* 0x000fe40003f05270 */
[C---:B------:R-:W-:Y:S02]  /*17b0*/  ISETP.GE.OR P2, PT, R2.reuse, UR6, P2 ;  /* 0x0000000602007c0c */ /* 0x040fe40009746670 */
[C---:B------:R-:W-:Y:S02]  /*17c0*/  ISETP.GE.OR P0, PT, R2.reuse, UR6, P0 ;  /* 0x0000000602007c0c */ /* 0x040fe40008706670 */
[C---:B------:R-:W-:Y:S02]  /*17d0*/  ISETP.GE.OR P3, PT, R2.reuse, UR6, P3 ;  /* 0x0000000602007c0c */ /* 0x040fe40009f66670 */
[C---:B------:R-:W-:Y:S02]  /*17e0*/  ISETP.GE.OR P4, PT, R2.reuse, UR6, P4 ;  /* 0x0000000602007c0c */ /* 0x040fe4000a786670 */
[----:B------:R-:W-:Y:S01]  /*17f0*/  ISETP.GE.OR P5, PT, R2, UR6, P5 ;  /* 0x0000000602007c0c */ /* 0x000fe2000afa6670 */
[----:B------:R-:W-:-:S12]  /*1800*/  @P6 BRA `(.L_x_23) ;  /* 0x0000000000286947 */ /* 0x000fd80003800000 */
        /* <DEDUP_REMOVED lines=10> */
.L_x_23:
[----:B------:R-:W-:Y:S05]  /*18b0*/  BSYNC.RECONVERGENT B0 ;  /* 0x0000000000007941 */ /* 0x000fea0003800200 */
.L_x_22:
[----:B------:R-:W-:Y:S01]  /*18c0*/  ISETP.NE.AND P6, PT, R6, RZ, PT ;  /* 0x000000ff0600720c */ /* 0x000fe20003fc5270 */
[----:B------:R-:W-:-:S12]  /*18d0*/  BSSY.RECONVERGENT B0, `(.L_x_24) ;  /* 0x0000007000007945 */ /* 0x000fd80003800200 */
[----:B------:R-:W-:Y:S05]  /*18e0*/  @P6 BRA `(.L_x_25) ;  /* 0x0000000000146947 */ /* 0x000fea0003800000 */
[----:B------:R-:W-:Y:S01]  /*18f0*/  ISETP.GE.AND P6, PT, R7, UR6, PT ;  /* 0x0000000607007c0c */ /* 0x000fe2000bfc6270 */
[----:B------:R2:W-:Y:S04]  /*1900*/  STG.E desc[UR8][R72.64+0x20], R44 ;  /* 0x0000202c48007986 */ /* 0x0005e8000c101908 */
[----:B------:R2:W-:Y:S08]  /*1910*/  STG.E desc[UR8][R72.64+0x24], R45 ;  /* 0x0000242d48007986 */ /* 0x0005f0000c101908 */
[----:B------:R2:W-:Y:S04]  /*1920*/  @!P6 STG.E desc[UR8][R74.64+0x20], R46 ;  /* 0x0000202e4a00e986 */ /* 0x0005e8000c101908 */
[----:B------:R2:W-:Y:S02]  /*1930*/  @!P6 STG.E desc[UR8][R74.64+0x24], R47 ;  /* 0x0000242f4a00e986 */ /* 0x0005e4000c101908 */
.L_x_25:
[----:B------:R-:W-:Y:S05]  /*1940*/  BSYNC.RECONVERGENT B0 ;  /* 0x0000000000007941 */ /* 0x000fea0003800200 */
.L_x_24:
[----:B------:R-:W-:Y:S04]  /*1950*/  BSSY.RECONVERGENT B0, `(.L_x_26) ;  /* 0x0000007000007945 */ /* 0x000fe80003800200 */
[----:B------:R-:W-:Y:S05]  /*1960*/  @P0 BRA `(.L_x_27) ;  /* 0x0000000000140947 */ /* 0x000fea0003800000 */
[----:B------:R-:W-:Y:S01]  /*1970*/  ISETP.GE.AND P0, PT, R7, UR6, PT ;  /* 0x0000000607007c0c */ /* 0x000fe2000bf06270 */
[----:B------:R3:W-:Y:S04]  /*1980*/  STG.E desc[UR8][R72.64+0x40], R48 ;  /* 0x0000403048007986 */ /* 0x0007e8000c101908 */
[----:B------:R3:W-:Y:S08]  /*1990*/  STG.E desc[UR8][R72.64+0x44], R49 ;  /* 0x0000443148007986 */ /* 0x0007f0000c101908 */
[----:B------:R3:W-:Y:S04]  /*19a0*/  @!P0 STG.E desc[UR8][R74.64+0x40], R50 ;  /* 0x000040324a008986 */ /* 0x0007e8000c101908 */
[----:B------:R3:W-:Y:S02]  /*19b0*/  @!P0 STG.E desc[UR8][R74.64+0x44], R51 ;  /* 0x000044334a008986 */ /* 0x0007e4000c101908 */
.L_x_27:
[----:B------:R-:W-:Y:S05]  /*19c0*/  BSYNC.RECONVERGENT B0 ;  /* 0x0000000000007941 */ /* 0x000fea0003800200 */
.L_x_26:
[----:B------:R-:W-:Y:S04]  /*19d0*/  BSSY.RECONVERGENT B0, `(.L_x_28) ;  /* 0x0000007000007945 */ /* 0x000fe80003800200 */
[----:B------:R-:W-:Y:S05]  /*19e0*/  @P1 BRA `(.L_x_29) ;  /* 0x0000000000141947 */ /* 0x000fea0003800000 */
[----:B------:R-:W-:Y:S01]  /*19f0*/  ISETP.GE.AND P0, PT, R7, UR6, PT ;  /* 0x0000000607007c0c */ /* 0x000fe2000bf06270 */
[----:B------:R4:W-:Y:S04]  /*1a00*/  STG.E desc[UR8][R72.64+0x60], R52 ;  /* 0x0000603448007986 */ /* 0x0009e8000c101908 */
[----:B------:R4:W-:Y:S08]  /*1a10*/  STG.E desc[UR8][R72.64+0x64], R53 ;  /* 0x0000643548007986 */ /* 0x0009f0000c101908 */
[----:B------:R4:W-:Y:S04]  /*1a20*/  @!P0 STG.E desc[UR8][R74.64+0x60], R54 ;  /* 0x000060364a008986 */ /* 0x0009e8000c101908 */
[----:B------:R4:W-:Y:S02]  /*1a30*/  @!P0 STG.E desc[UR8][R74.64+0x64], R55 ;  /* 0x000064374a008986 */ /* 0x0009e4000c101908 */
.L_x_29:
[----:B------:R-:W-:Y:S05]  /*1a40*/  BSYNC.RECONVERGENT B0 ;  /* 0x0000000000007941 */ /* 0x000fea0003800200 */
.L_x_28:
[----:B------:R-:W-:Y:S04]  /*1a50*/  BSSY.RECONVERGENT B0, `(.L_x_30) ;  /* 0x0000007000007945 */ /* 0x000fe80003800200 */
[----:B------:R-:W-:Y:S05]  /*1a60*/  @P2 BRA `(.L_x_31) ;  /* 0x0000000000142947 */ /* 0x000fea0003800000 */
[----:B------:R-:W-:Y:S01]  /*1a70*/  ISETP.GE.AND P0, PT, R7, UR6, PT ;  /* 0x0000000607007c0c */ /* 0x000fe2000bf06270 */
[----:B------:R5:W-:Y:S04]  /*1a80*/  STG.E desc[UR8][R72.64+0x80], R56 ;  /* 0x0000803848007986 */ /* 0x000be8000c101908 */
[----:B------:R5:W-:Y:S08]  /*1a90*/  STG.E desc[UR8][R72.64+0x84], R57 ;  /* 0x0000843948007986 */ /* 0x000bf0000c101908 */
[----:B------:R5:W-:Y:S04]  /*1aa0*/  @!P0 STG.E desc[UR8][R74.64+0x80], R58 ;  /* 0x0000803a4a008986 */ /* 0x000be8000c101908 */
[----:B------:R5:W-:Y:S02]  /*1ab0*/  @!P0 STG.E desc[UR8][R74.64+0x84], R59 ;  /* 0x0000843b4a008986 */ /* 0x000be4000c101908 */
.L_x_31:
[----:B------:R-:W-:Y:S05]  /*1ac0*/  BSYNC.RECONVERGENT B0 ;  /* 0x0000000000007941 */ /* 0x000fea0003800200 */
.L_x_30:
[----:B------:R-:W-:Y:S04]  /*1ad0*/  BSSY.RECONVERGENT B0, `(.L_x_32) ;  /* 0x0000007000007945 */ /* 0x000fe80003800200 */
[----:B------:R-:W-:Y:S05]  /*1ae0*/  @P3 BRA `(.L_x_33) ;  /* 0x0000000000143947 */ /* 0x000fea0003800000 */
[----:B------:R-:W-:Y:S01]  /*1af0*/  ISETP.GE.AND P0, PT, R7, UR6, PT ;  /* 0x0000000607007c0c */ /* 0x000fe2000bf06270 */
[----:B------:R1:W-:Y:S04]  /*1b00*/  STG.E desc[UR8][R72.64+0xa0], R60 ;  /* 0x0000a03c48007986 */ /* 0x0003e8000c101908 */
[----:B------:R1:W-:Y:S08]  /*1b10*/  STG.E desc[UR8][R72.64+0xa4], R61 ;  /* 0x0000a43d48007986 */ /* 0x0003f0000c101908 */
[----:B------:R1:W-:Y:S04]  /*1b20*/  @!P0 STG.E desc[UR8][R74.64+0xa0], R62 ;  /* 0x0000a03e4a008986 */ /* 0x0003e8000c101908 */
[----:B------:R1:W-:Y:S02]  /*1b30*/  @!P0 STG.E desc[UR8][R74.64+0xa4], R63 ;  /* 0x0000a43f4a008986 */ /* 0x0003e4000c101908 */
.L_x_33:
[----:B------:R-:W-:Y:S05]  /*1b40*/  BSYNC.RECONVERGENT B0 ;  /* 0x0000000000007941 */ /* 0x000fea0003800200 */
.L_x_32:
[----:B------:R-:W-:Y:S04]  /*1b50*/  BSSY.RECONVERGENT B0, `(.L_x_34) ;  /* 0x0000007000007945 */ /* 0x000fe80003800200 */
[----:B------:R-:W-:Y:S05]  /*1b60*/  @P4 BRA `(.L_x_35) ;  /* 0x0000000000144947 */ /* 0x000fea0003800000 */
[----:B------:R-:W-:Y:S01]  /*1b70*/  ISETP.GE.AND P0, PT, R7, UR6, PT ;  /* 0x0000000607007c0c */ /* 0x000fe2000bf06270 */
[----:B------:R1:W-:Y:S04]  /*1b80*/  STG.E desc[UR8][R72.64+0xc0], R64 ;  /* 0x0000c04048007986 */ /* 0x0003e8000c101908 */
[----:B------:R1:W-:Y:S08]  /*1b90*/  STG.E desc[UR8][R72.64+0xc4], R65 ;  /* 0x0000c44148007986 */ /* 0x0003f0000c101908 */
[----:B------:R1:W-:Y:S04]  /*1ba0*/  @!P0 STG.E desc[UR8][R74.64+0xc0], R66 ;  /* 0x0000c0424a008986 */ /* 0x0003e8000c101908 */
[----:B------:R1:W-:Y:S02]  /*1bb0*/  @!P0 STG.E desc[UR8][R74.64+0xc4], R67 ;  /* 0x0000c4434a008986 */ /* 0x0003e4000c101908 */
.L_x_35:
[----:B------:R-:W-:Y:S05]  /*1bc0*/  BSYNC.RECONVERGENT B0 ;  /* 0x0000000000007941 */ /* 0x000fea0003800200 */
.L_x_34:
[----:B------:R-:W-:Y:S05]  /*1bd0*/  @P5 EXIT ;  /* 0x000000000000594d */ /* 0x000fea0003800000 */
[----:B------:R-:W-:Y:S01]  /*1be0*/  ISETP.GE.AND P0, PT, R7, UR6, PT ;  /* 0x0000000607007c0c */ /* 0x000fe2000bf06270 */
[----:B------:R1:W-:Y:S04]  /*1bf0*/  STG.E desc[UR8][R72.64+0xe0], R68 ;  /* 0x0000e04448007986 */ /* 0x0003e8000c101908 */
[----:B------:R1:W-:Y:S08]  /*1c00*/  STG.E desc[UR8][R72.64+0xe4], R69 ;  /* 0x0000e44548007986 */ /* 0x0003f0000c101908 */
[----:B------:R-:W-:Y:S05]  /*1c10*/  @P0 EXIT ;  /* 0x000000000000094d */ /* 0x000fea0003800000 */
[----:B------:R-:W-:Y:S04]  /*1c20*/  STG.E desc[UR8][R74.64+0xe0], R70 ;  /* 0x0000e0464a007986 */ /* 0x000fe8000c101908 */
[----:B------:R-:W-:Y:S01]  /*1c30*/  STG.E desc[UR8][R74.64+0xe4], R71 ;  /* 0x0000e4474a007986 */ /* 0x000fe2000c101908 */
[----:B------:R-:W-:Y:S05]  /*1c40*/  EXIT ;  /* 0x000000000000794d */ /* 0x000fea0003800000 */
.L_x_36:
[----:B------:R-:W-:-:S00]  /*1c50*/  BRA `(.L_x_36) ;  /* 0xfffffffc00fc7947 */ /* 0x000fc0000383ffff */
[----:B------:R-:W-:-:S00]  /*1c60*/  NOP ;  /* 0x0000000000007918 */ /* 0x000fc00000000000 */
        /* <DEDUP_REMOVED lines=9> */
.L_x_37:


//--------------------- .nv.shared.gemm_ptx_scaled_cpasync --------------------------
	.section	.nv.shared.gemm_ptx_scaled_cpasync,"aw",@nobits
	.sectionflags	@""
	.align	16
.nv.shared.gemm_ptx_scaled_cpasync:
	.zero		17408


//--------------------- .nv.shared.reserved.0     --------------------------
	.section	.nv.shared.reserved.0,"aw",@nobits
	.weak		__nv_reservedSMEM_offset_0_alias
	.size		__nv_reservedSMEM_offset_0_alias, 0, 64
	.other		__nv_reservedSMEM_offset_0_alias,@"STO_CUDA_RESERVED_SHARED STV_DEFAULT"
__nv_reservedSMEM_offset_0_alias:
	.zero		0
	.zero		64


//--------------------- .nv.constant0.gemm_ptx_scaled_cpasync --------------------------
	.section	.nv.constant0.gemm_ptx_scaled_cpasync,"a",@progbits
	.sectionflags	@""
	.align	4
.nv.constant0.gemm_ptx_scaled_cpasync:
	.zero		932


//--------------------- SYMBOLS --------------------------

	.type		.nv.reservedSmem.offset0,@object
	.size		.nv.reservedSmem.offset0,0x4
	.type		.nv.reservedSmem.cap,@object
	.size		.nv.reservedSmem.cap,0x4
